	.target	sm_90a

	.elftype	@"ET_EXEC"


//--------------------- .note.nv.tkinfo           --------------------------
	.section	.note.nv.tkinfo,"",@"SHT_NOTE"
	.sectionflags	@"SHF_NOTE_NV_TKINFO"
	.tkinfo
        /*0018*/ 	.word	0x00000002
        /*0030*/ 	.string	""
        /*0030*/ 	.string	"ptxas"
        /*0030*/ 	.string	"Cuda compilation tools, release 13.0, V13.0.88"
        /*0030*/ 	.string	"Build cuda_13.0.r13.0/compiler.36424714_0"
        /*0030*/ 	.string	"-arch sm_90a -m 64 "



//--------------------- .note.nv.cuinfo           --------------------------
	.section	.note.nv.cuinfo,"",@"SHT_NOTE"
	.sectionflags	@"SHF_NOTE_NV_CUINFO"
        /*0018*/ 	.short	0x0002
        /*001a*/ 	.short	0x005a
        /*001c*/ 	.short	0x0082
	.zero		2


//--------------------- .nv.info                  --------------------------
	.section	.nv.info,"",@"SHT_CUDA_INFO"
	.align	4


	//----- nvinfo : EIATTR_REGCOUNT
	.align		4
        /*0000*/ 	.byte	0x04, 0x2f
        /*0002*/ 	.short	(.L_15 - .L_14)
	.align		4
.L_14:
        /*0004*/ 	.word	index@(_ZN7cutlass13device_kernelINS_4gemm6kernel13GemmUniversalIN4cute5tupleIJiiiiEEENS1_10collective13CollectiveMmaINS1_34MainloopSm90TmaGmmaWarpSpecializedILi28ENS5_IJNS4_1CILi1EEESB_SB_EEENS1_35KernelTmaWarpSpecializedCooperativeEEENS5_IJNSA_ILi128EEESF_NSA_ILi16EEEEEENS_6half_tENS5_IJlSB_lEEESI_SJ_NS4_8TiledMMAINS4_8MMA_AtomIJNS4_4SM904GMMA26MMA_64x128x16_F32F16F16_SSILNSN_5MajorE0ELSP_0ELNSN_7ScaleInE1ELSQ_1EEEEEENS4_6LayoutINS5_IJNSA_ILi2EEESB_SB_EEENS5_IJSB_NSA_ILi0EEESW_EEEEENS5_IJNS4_10UnderscoreESZ_SZ_EEEEENS4_13SM90_TMA_LOADENS4_14ComposedLayoutINS4_7SwizzleILi1ELi4ELi3EEENS4_18smem_ptr_flag_bitsILi16EEENST_INS5_IJNSA_ILi8EEESG_EEENS5_IJSG_SB_EEEEEEEvNS4_8identityES12_S1C_vS1D_EENS_8epilogue10collective6detail29Sm90TmaWarpSpecializedAdapterINS1G_15DefaultEpilogueISI_SJ_SJ_NS1F_6thread17LinearCombinationISI_Li1EffLNS1K_9ScaleType4KindE0ELNS_15FloatRoundStyleE2ESI_EENS1_15EpilogueDefaultEEEEEvvEEEEvNT_6ParamsE)
        /*0008*/ 	.word	0x000000a8


	//----- nvinfo : EIATTR_FRAME_SIZE
	.align		4
.L_15:
        /*000c*/ 	.byte	0x04, 0x11
        /*000e*/ 	.short	(.L_17 - .L_16)
	.align		4
.L_16:
        /*0010*/ 	.word	index@(_ZN7cutlass13device_kernelINS_4gemm6kernel13GemmUniversalIN4cute5tupleIJiiiiEEENS1_10collective13CollectiveMmaINS1_34MainloopSm90TmaGmmaWarpSpecializedILi28ENS5_IJNS4_1CILi1EEESB_SB_EEENS1_35KernelTmaWarpSpecializedCooperativeEEENS5_IJNSA_ILi128EEESF_NSA_ILi16EEEEEENS_6half_tENS5_IJlSB_lEEESI_SJ_NS4_8TiledMMAINS4_8MMA_AtomIJNS4_4SM904GMMA26MMA_64x128x16_F32F16F16_SSILNSN_5MajorE0ELSP_0ELNSN_7ScaleInE1ELSQ_1EEEEEENS4_6LayoutINS5_IJNSA_ILi2EEESB_SB_EEENS5_IJSB_NSA_ILi0EEESW_EEEEENS5_IJNS4_10UnderscoreESZ_SZ_EEEEENS4_13SM90_TMA_LOADENS4_14ComposedLayoutINS4_7SwizzleILi1ELi4ELi3EEENS4_18smem_ptr_flag_bitsILi16EEENST_INS5_IJNSA_ILi8EEESG_EEENS5_IJSG_SB_EEEEEEEvNS4_8identityES12_S1C_vS1D_EENS_8epilogue10collective6detail29Sm90TmaWarpSpecializedAdapterINS1G_15DefaultEpilogueISI_SJ_SJ_NS1F_6thread17LinearCombinationISI_Li1EffLNS1K_9ScaleType4KindE0ELNS_15FloatRoundStyleE2ESI_EENS1_15EpilogueDefaultEEEEEvvEEEEvNT_6ParamsE)
        /*0014*/ 	.word	0x00000000


	//----- nvinfo : EIATTR_MIN_STACK_SIZE
	.align		4
.L_17:
        /*0018*/ 	.byte	0x04, 0x12
        /*001a*/ 	.short	(.L_19 - .L_18)
	.align		4
.L_18:
        /*001c*/ 	.word	index@(_ZN7cutlass13device_kernelINS_4gemm6kernel13GemmUniversalIN4cute5tupleIJiiiiEEENS1_10collective13CollectiveMmaINS1_34MainloopSm90TmaGmmaWarpSpecializedILi28ENS5_IJNS4_1CILi1EEESB_SB_EEENS1_35KernelTmaWarpSpecializedCooperativeEEENS5_IJNSA_ILi128EEESF_NSA_ILi16EEEEEENS_6half_tENS5_IJlSB_lEEESI_SJ_NS4_8TiledMMAINS4_8MMA_AtomIJNS4_4SM904GMMA26MMA_64x128x16_F32F16F16_SSILNSN_5MajorE0ELSP_0ELNSN_7ScaleInE1ELSQ_1EEEEEENS4_6LayoutINS5_IJNSA_ILi2EEESB_SB_EEENS5_IJSB_NSA_ILi0EEESW_EEEEENS5_IJNS4_10UnderscoreESZ_SZ_EEEEENS4_13SM90_TMA_LOADENS4_14ComposedLayoutINS4_7SwizzleILi1ELi4ELi3EEENS4_18smem_ptr_flag_bitsILi16EEENST_INS5_IJNSA_ILi8EEESG_EEENS5_IJSG_SB_EEEEEEEvNS4_8identityES12_S1C_vS1D_EENS_8epilogue10collective6detail29Sm90TmaWarpSpecializedAdapterINS1G_15DefaultEpilogueISI_SJ_SJ_NS1F_6thread17LinearCombinationISI_Li1EffLNS1K_9ScaleType4KindE0ELNS_15FloatRoundStyleE2ESI_EENS1_15EpilogueDefaultEEEEEvvEEEEvNT_6ParamsE)
        /*0020*/ 	.word	0x00000000
.L_19:


//--------------------- .nv.compat                --------------------------
	.section	.nv.compat,"",@"SHT_CUDA_COMPAT_INFO"
	.align	4
        /*0000*/ 	.byte	0x02, 0x09, 0x01, 0x00, 0x02, 0x02, 0x04, 0x00, 0x02, 0x05, 0x05, 0x00, 0x03, 0x07, 0x01, 0x01
        /*0010*/ 	.byte	0x02, 0x03, 0x01, 0x00, 0x02, 0x06, 0x01, 0x00, 0x04, 0x0b, 0x08, 0x00, 0x00, 0x00, 0x00, 0x00
        /*0020*/ 	.byte	0x00, 0x00, 0x00, 0x00


//--------------------- .nv.info._ZN7cutlass13device_kernelINS_4gemm6kernel13GemmUniversalIN4cute5tupleIJiiiiEEENS1_10collective13CollectiveMmaINS1_34MainloopSm90TmaGmmaWarpSpecializedILi28ENS5_IJNS4_1CILi1EEESB_SB_EEENS1_35KernelTmaWarpSpecializedCooperativeEEENS5_IJNSA_ILi128EEESF_NSA_ILi16EEEEEENS_6half_tENS5_IJlSB_lEEESI_SJ_NS4_8TiledMMAINS4_8MMA_AtomIJNS4_4SM904GMMA26MMA_64x128x16_F32F16F16_SSILNSN_5MajorE0ELSP_0ELNSN_7ScaleInE1ELSQ_1EEEEEENS4_6LayoutINS5_IJNSA_ILi2EEESB_SB_EEENS5_IJSB_NSA_ILi0EEESW_EEEEENS5_IJNS4_10UnderscoreESZ_SZ_EEEEENS4_13SM90_TMA_LOADENS4_14ComposedLayoutINS4_7SwizzleILi1ELi4ELi3EEENS4_18smem_ptr_flag_bitsILi16EEENST_INS5_IJNSA_ILi8EEESG_EEENS5_IJSG_SB_EEEEEEEvNS4_8identityES12_S1C_vS1D_EENS_8epilogue10collective6detail29Sm90TmaWarpSpecializedAdapterINS1G_15DefaultEpilogueISI_SJ_SJ_NS1F_6thread17LinearCombinationISI_Li1EffLNS1K_9ScaleType4KindE0ELNS_15FloatRoundStyleE2ESI_EENS1_15EpilogueDefaultEEEEEvvEEEEvNT_6ParamsE --------------------------
	.section	.nv.info._ZN7cutlass13device_kernelINS_4gemm6kernel13GemmUniversalIN4cute5tupleIJiiiiEEENS1_10collective13CollectiveMmaINS1_34MainloopSm90TmaGmmaWarpSpecializedILi28ENS5_IJNS4_1CILi1EEESB_SB_EEENS1_35KernelTmaWarpSpecializedCooperativeEEENS5_IJNSA_ILi128EEESF_NSA_ILi16EEEEEENS_6half_tENS5_IJlSB_lEEESI_SJ_NS4_8TiledMMAINS4_8MMA_AtomIJNS4_4SM904GMMA26MMA_64x128x16_F32F16F16_SSILNSN_5MajorE0ELSP_0ELNSN_7ScaleInE1ELSQ_1EEEEEENS4_6LayoutINS5_IJNSA_ILi2EEESB_SB_EEENS5_IJSB_NSA_ILi0EEESW_EEEEENS5_IJNS4_10UnderscoreESZ_SZ_EEEEENS4_13SM90_TMA_LOADENS4_14ComposedLayoutINS4_7SwizzleILi1ELi4ELi3EEENS4_18smem_ptr_flag_bitsILi16EEENST_INS5_IJNSA_ILi8EEESG_EEENS5_IJSG_SB_EEEEEEEvNS4_8identityES12_S1C_vS1D_EENS_8epilogue10collective6detail29Sm90TmaWarpSpecializedAdapterINS1G_15DefaultEpilogueISI_SJ_SJ_NS1F_6thread17LinearCombinationISI_Li1EffLNS1K_9ScaleType4KindE0ELNS_15FloatRoundStyleE2ESI_EENS1_15EpilogueDefaultEEEEEvvEEEEvNT_6ParamsE,"",@"SHT_CUDA_INFO"
	.sectionflags	@""
	.align	4


	//----- nvinfo : EIATTR_CUDA_API_VERSION
	.align		4
        /*0000*/ 	.byte	0x04, 0x37
        /*0002*/ 	.short	(.L_21 - .L_20)
.L_20:
        /*0004*/ 	.word	0x00000082


	//----- nvinfo : EIATTR_KPARAM_INFO
	.align		4
.L_21:
        /*0008*/ 	.byte	0x04, 0x17
        /*000a*/ 	.short	(.L_23 - .L_22)
.L_22:
        /*000c*/ 	.word	0x00000000
        /*0010*/ 	.short	0x0000
        /*0012*/ 	.short	0x0070
        /*0014*/ 	.byte	0x00, 0xf0, 0x01, 0x10


	//----- nvinfo : EIATTR_SPARSE_MMA_MASK
	.align		4
.L_23:
        /*0018*/ 	.byte	0x03, 0x50
        /*001a*/ 	.short	0x0000


	//----- nvinfo : EIATTR_MAXREG_COUNT
	.align		4
        /*001c*/ 	.byte	0x03, 0x1b
        /*001e*/ 	.short	0x00a8


	//----- nvinfo : EIATTR_NUM_BARRIERS
	.align		4
        /*0020*/ 	.byte	0x02, 0x4c
        /*0022*/ 	.byte	0x01
	.zero		1


	//----- nvinfo : EIATTR_EXTERNS
	.align		4
        /*0024*/ 	.byte	0x04, 0x0f
        /*0026*/ 	.short	(.L_25 - .L_24)


	//   ....[0]....
	.align		4
.L_24:
        /*0028*/ 	.word	index@(__assertfail)


	//----- nvinfo : EIATTR_MERCURY_ISA_VERSION
	.align		4
.L_25:
        /*002c*/ 	.byte	0x03, 0x5f
        /*002e*/ 	.short	0x0101


	//----- nvinfo : EIATTR_INT_WARP_WIDE_INSTR_OFFSETS
	.align		4
        /*0030*/ 	.byte	0x04, 0x31
        /*0032*/ 	.short	(.L_27 - .L_26)


	//   ....[0]....
.L_26:
        /*0034*/ 	.word	0x000006e0


	//   ....[1]....
        /*0038*/ 	.word	0x000006f0


	//   ....[2]....
        /*003c*/ 	.word	0x00000810


	//----- nvinfo : EIATTR_COOP_GROUP_MASK_REGIDS
	.align		4
.L_27:
        /*0040*/ 	.byte	0x04, 0x29
        /*0042*/ 	.short	(.L_29 - .L_28)


	//   ....[0]....
.L_28:
        /*0044*/ 	.word	0xffffffff


	//   ....[1]....
        /*0048*/ 	.word	0xffffffff


	//   ....[2]....
        /*004c*/ 	.word	0xffffffff


	//   ....[3]....
        /*0050*/ 	.word	0xffffffff


	//   ....[4]....
        /*0054*/ 	.word	0xffffffff


	//----- nvinfo : EIATTR_COOP_GROUP_INSTR_OFFSETS
	.align		4
.L_29:
        /*0058*/ 	.byte	0x04, 0x28
        /*005a*/ 	.short	(.L_31 - .L_30)


	//   ....[0]....
.L_30:
        /*005c*/ 	.word	0x00000060


	//   ....[1]....
        /*0060*/ 	.word	0x00000070


	//   ....[2]....
        /*0064*/ 	.word	0x00000130


	//   ....[3]....
        /*0068*/ 	.word	0x000005f0


	//   ....[4]....
        /*006c*/ 	.word	0x000014d0


	//----- nvinfo : EIATTR_REG_RECONFIG
	.align		4
.L_31:
        /*0070*/ 	.byte	0x01, 0x54
	.zero		2


	//----- nvinfo : EIATTR_SYSCALL_OFFSETS
	.align		4
        /*0074*/ 	.byte	0x04, 0x46
        /*0076*/ 	.short	(.L_33 - .L_32)


	//   ....[0]....
.L_32:
        /*0078*/ 	.word	0x000016c0


	//----- nvinfo : EIATTR_MBARRIER_INSTR_OFFSETS
	.align		4
.L_33:
        /*007c*/ 	.byte	0x04, 0x39
        /*007e*/ 	.short	(.L_35 - .L_34)


	//   ....[0]....
.L_34:
        /*0080*/ 	.word	0x00000250
        /*0084*/ 	.word	0x000000ff
        /*0088*/ 	.word	0x00000000
        /*008c*/ 	.short	0x0100
        /*008e*/ 	.byte	0x08
	.zero		1


	//   ....[1]....
        /*0090*/ 	.word	0x00000260
        /*0094*/ 	.word	0x000000ff
        /*0098*/ 	.word	0x000000e0
        /*009c*/ 	.short	0x0100
        /*009e*/ 	.byte	0x08
	.zero		1


	//   ....[2]....
        /*00a0*/ 	.word	0x00000270
        /*00a4*/ 	.word	0x000000ff
        /*00a8*/ 	.word	0x00000008
        /*00ac*/ 	.short	0x0100
        /*00ae*/ 	.byte	0x08
	.zero		1


	//   ....[3]....
        /*00b0*/ 	.word	0x00000280
        /*00b4*/ 	.word	0x000000ff
        /*00b8*/ 	.word	0x000000e8
        /*00bc*/ 	.short	0x0100
        /*00be*/ 	.byte	0x08
	.zero		1


	//   ....[4]....
        /*00c0*/ 	.word	0x00000290
        /*00c4*/ 	.word	0x000000ff
        /*00c8*/ 	.word	0x00000010
        /*00cc*/ 	.short	0x0100
        /*00ce*/ 	.byte	0x08
	.zero		1


	//   ....[5]....
        /*00d0*/ 	.word	0x000002a0
        /*00d4*/ 	.word	0x000000ff
        /*00d8*/ 	.word	0x000000f0
        /*00dc*/ 	.short	0x0100
        /*00de*/ 	.byte	0x08
	.zero		1


	//   ....[6]....
        /*00e0*/ 	.word	0x000002b0
        /*00e4*/ 	.word	0x000000ff
        /*00e8*/ 	.word	0x00000018
        /*00ec*/ 	.short	0x0100
        /*00ee*/ 	.byte	0x08
	.zero		1


	//   ....[7]....
        /*00f0*/ 	.word	0x000002c0
        /*00f4*/ 	.word	0x000000ff
        /*00f8*/ 	.word	0x000000f8
        /*00fc*/ 	.short	0x0100
        /*00fe*/ 	.byte	0x08
	.zero		1


	//   ....[8]....
        /*0100*/ 	.word	0x000002d0
        /*0104*/ 	.word	0x000000ff
        /*0108*/ 	.word	0x00000020
        /*010c*/ 	.short	0x0100
        /*010e*/ 	.byte	0x08
	.zero		1


	//   ....[9]....
        /*0110*/ 	.word	0x000002e0
        /*0114*/ 	.word	0x000000ff
        /*0118*/ 	.word	0x00000100
        /*011c*/ 	.short	0x0100
        /*011e*/ 	.byte	0x08
	.zero		1


	//   ....[10]....
        /*0120*/ 	.word	0x000002f0
        /*0124*/ 	.word	0x000000ff
        /*0128*/ 	.word	0x00000028
        /*012c*/ 	.short	0x0100
        /*012e*/ 	.byte	0x08
	.zero		1


	//   ....[11]....
        /*0130*/ 	.word	0x00000300
        /*0134*/ 	.word	0x000000ff
        /*0138*/ 	.word	0x00000108
        /*013c*/ 	.short	0x0100
        /*013e*/ 	.byte	0x08
	.zero		1


	//   ....[12]....
        /*0140*/ 	.word	0x00000310
        /*0144*/ 	.word	0x000000ff
        /*0148*/ 	.word	0x00000030
        /*014c*/ 	.short	0x0100
        /*014e*/ 	.byte	0x08
	.zero		1


	//   ....[13]....
        /*0150*/ 	.word	0x00000320
        /*0154*/ 	.word	0x000000ff
        /*0158*/ 	.word	0x00000110
        /*015c*/ 	.short	0x0100
        /*015e*/ 	.byte	0x08
	.zero		1


	//   ....[14]....
        /*0160*/ 	.word	0x00000330
        /*0164*/ 	.word	0x000000ff
        /*0168*/ 	.word	0x00000038
        /*016c*/ 	.short	0x0100
        /*016e*/ 	.byte	0x08
	.zero		1


	//   ....[15]....
        /*0170*/ 	.word	0x00000340
        /*0174*/ 	.word	0x000000ff
        /*0178*/ 	.word	0x00000118
        /*017c*/ 	.short	0x0100
        /*017e*/ 	.byte	0x08
	.zero		1


	//   ....[16]....
        /*0180*/ 	.word	0x00000350
        /*0184*/ 	.word	0x000000ff
        /*0188*/ 	.word	0x00000040
        /*018c*/ 	.short	0x0100
        /*018e*/ 	.byte	0x08
	.zero		1


	//   ....[17]....
        /*0190*/ 	.word	0x00000360
        /*0194*/ 	.word	0x000000ff
        /*0198*/ 	.word	0x00000120
        /*019c*/ 	.short	0x0100
        /*019e*/ 	.byte	0x08
	.zero		1


	//   ....[18]....
        /*01a0*/ 	.word	0x00000370
        /*01a4*/ 	.word	0x000000ff
        /*01a8*/ 	.word	0x00000048
        /*01ac*/ 	.short	0x0100
        /*01ae*/ 	.byte	0x08
	.zero		1


	//   ....[19]....
        /*01b0*/ 	.word	0x00000380
        /*01b4*/ 	.word	0x000000ff
        /*01b8*/ 	.word	0x00000128
        /*01bc*/ 	.short	0x0100
        /*01be*/ 	.byte	0x08
	.zero		1


	//   ....[20]....
        /*01c0*/ 	.word	0x00000390
        /*01c4*/ 	.word	0x000000ff
        /*01c8*/ 	.word	0x00000050
        /*01cc*/ 	.short	0x0100
        /*01ce*/ 	.byte	0x08
	.zero		1


	//   ....[21]....
        /*01d0*/ 	.word	0x000003a0
        /*01d4*/ 	.word	0x000000ff
        /*01d8*/ 	.word	0x00000130
        /*01dc*/ 	.short	0x0100
        /*01de*/ 	.byte	0x08
	.zero		1


	//   ....[22]....
        /*01e0*/ 	.word	0x000003b0
        /*01e4*/ 	.word	0x000000ff
        /*01e8*/ 	.word	0x00000058
        /*01ec*/ 	.short	0x0100
        /*01ee*/ 	.byte	0x08
	.zero		1


	//   ....[23]....
        /*01f0*/ 	.word	0x000003c0
        /*01f4*/ 	.word	0x000000ff
        /*01f8*/ 	.word	0x00000138
        /*01fc*/ 	.short	0x0100
        /*01fe*/ 	.byte	0x08
	.zero		1


	//   ....[24]....
        /*0200*/ 	.word	0x000003d0
        /*0204*/ 	.word	0x000000ff
        /*0208*/ 	.word	0x00000060
        /*020c*/ 	.short	0x0100
        /*020e*/ 	.byte	0x08
	.zero		1


	//   ....[25]....
        /*0210*/ 	.word	0x000003e0
        /*0214*/ 	.word	0x000000ff
        /*0218*/ 	.word	0x00000140
        /*021c*/ 	.short	0x0100
        /*021e*/ 	.byte	0x08
	.zero		1


	//   ....[26]....
        /*0220*/ 	.word	0x000003f0
        /*0224*/ 	.word	0x000000ff
        /*0228*/ 	.word	0x00000068
        /*022c*/ 	.short	0x0100
        /*022e*/ 	.byte	0x08
	.zero		1


	//   ....[27]....
        /*0230*/ 	.word	0x00000400
        /*0234*/ 	.word	0x000000ff
        /*0238*/ 	.word	0x00000148
        /*023c*/ 	.short	0x0100
        /*023e*/ 	.byte	0x08
	.zero		1


	//   ....[28]....
        /*0240*/ 	.word	0x00000410
        /*0244*/ 	.word	0x000000ff
        /*0248*/ 	.word	0x00000070
        /*024c*/ 	.short	0x0100
        /*024e*/ 	.byte	0x08
	.zero		1


	//   ....[29]....
        /*0250*/ 	.word	0x00000420
        /*0254*/ 	.word	0x000000ff
        /*0258*/ 	.word	0x00000150
        /*025c*/ 	.short	0x0100
        /*025e*/ 	.byte	0x08
	.zero		1


	//   ....[30]....
        /*0260*/ 	.word	0x00000430
        /*0264*/ 	.word	0x000000ff
        /*0268*/ 	.word	0x00000078
        /*026c*/ 	.short	0x0100
        /*026e*/ 	.byte	0x08
	.zero		1


	//   ....[31]....
        /*0270*/ 	.word	0x00000440
        /*0274*/ 	.word	0x000000ff
        /*0278*/ 	.word	0x00000158
        /*027c*/ 	.short	0x0100
        /*027e*/ 	.byte	0x08
	.zero		1


	//   ....[32]....
        /*0280*/ 	.word	0x00000450
        /*0284*/ 	.word	0x000000ff
        /*0288*/ 	.word	0x00000080
        /*028c*/ 	.short	0x0100
        /*028e*/ 	.byte	0x08
	.zero		1


	//   ....[33]....
        /*0290*/ 	.word	0x00000460
        /*0294*/ 	.word	0x000000ff
        /*0298*/ 	.word	0x00000160
        /*029c*/ 	.short	0x0100
        /*029e*/ 	.byte	0x08
	.zero		1


	//   ....[34]....
        /*02a0*/ 	.word	0x00000470
        /*02a4*/ 	.word	0x000000ff
        /*02a8*/ 	.word	0x00000088
        /*02ac*/ 	.short	0x0100
        /*02ae*/ 	.byte	0x08
	.zero		1


	//   ....[35]....
        /*02b0*/ 	.word	0x00000480
        /*02b4*/ 	.word	0x000000ff
        /*02b8*/ 	.word	0x00000168
        /*02bc*/ 	.short	0x0100
        /*02be*/ 	.byte	0x08
	.zero		1


	//   ....[36]....
        /*02c0*/ 	.word	0x00000490
        /*02c4*/ 	.word	0x000000ff
        /*02c8*/ 	.word	0x00000090
        /*02cc*/ 	.short	0x0100
        /*02ce*/ 	.byte	0x08
	.zero		1


	//   ....[37]....
        /*02d0*/ 	.word	0x000004a0
        /*02d4*/ 	.word	0x000000ff
        /*02d8*/ 	.word	0x00000170
        /*02dc*/ 	.short	0x0100
        /*02de*/ 	.byte	0x08
	.zero		1


	//   ....[38]....
        /*02e0*/ 	.word	0x000004b0
        /*02e4*/ 	.word	0x000000ff
        /*02e8*/ 	.word	0x00000098
        /*02ec*/ 	.short	0x0100
        /*02ee*/ 	.byte	0x08
	.zero		1


	//   ....[39]....
        /*02f0*/ 	.word	0x000004c0
        /*02f4*/ 	.word	0x000000ff
        /*02f8*/ 	.word	0x00000178
        /*02fc*/ 	.short	0x0100
        /*02fe*/ 	.byte	0x08
	.zero		1


	//   ....[40]....
        /*0300*/ 	.word	0x000004d0
        /*0304*/ 	.word	0x000000ff
        /*0308*/ 	.word	0x000000a0
        /*030c*/ 	.short	0x0100
        /*030e*/ 	.byte	0x08
	.zero		1


	//   ....[41]....
        /*0310*/ 	.word	0x000004e0
        /*0314*/ 	.word	0x000000ff
        /*0318*/ 	.word	0x00000180
        /*031c*/ 	.short	0x0100
        /*031e*/ 	.byte	0x08
	.zero		1


	//   ....[42]....
        /*0320*/ 	.word	0x000004f0
        /*0324*/ 	.word	0x000000ff
        /*0328*/ 	.word	0x000000a8
        /*032c*/ 	.short	0x0100
        /*032e*/ 	.byte	0x08
	.zero		1


	//   ....[43]....
        /*0330*/ 	.word	0x00000500
        /*0334*/ 	.word	0x000000ff
        /*0338*/ 	.word	0x00000188
        /*033c*/ 	.short	0x0100
        /*033e*/ 	.byte	0x08
	.zero		1


	//   ....[44]....
        /*0340*/ 	.word	0x00000510
        /*0344*/ 	.word	0x000000ff
        /*0348*/ 	.word	0x000000b0
        /*034c*/ 	.short	0x0100
        /*034e*/ 	.byte	0x08
	.zero		1


	//   ....[45]....
        /*0350*/ 	.word	0x00000520
        /*0354*/ 	.word	0x000000ff
        /*0358*/ 	.word	0x00000190
        /*035c*/ 	.short	0x0100
        /*035e*/ 	.byte	0x08
	.zero		1


	//   ....[46]....
        /*0360*/ 	.word	0x00000530
        /*0364*/ 	.word	0x000000ff
        /*0368*/ 	.word	0x000000b8
        /*036c*/ 	.short	0x0100
        /*036e*/ 	.byte	0x08
	.zero		1


	//   ....[47]....
        /*0370*/ 	.word	0x00000540
        /*0374*/ 	.word	0x000000ff
        /*0378*/ 	.word	0x00000198
        /*037c*/ 	.short	0x0100
        /*037e*/ 	.byte	0x08
	.zero		1


	//   ....[48]....
        /*0380*/ 	.word	0x00000550
        /*0384*/ 	.word	0x000000ff
        /*0388*/ 	.word	0x000000c0
        /*038c*/ 	.short	0x0100
        /*038e*/ 	.byte	0x08
	.zero		1


	//   ....[49]....
        /*0390*/ 	.word	0x00000560
        /*0394*/ 	.word	0x000000ff
        /*0398*/ 	.word	0x000001a0
        /*039c*/ 	.short	0x0100
        /*039e*/ 	.byte	0x08
	.zero		1


	//   ....[50]....
        /*03a0*/ 	.word	0x00000570
        /*03a4*/ 	.word	0x000000ff
        /*03a8*/ 	.word	0x000000c8
        /*03ac*/ 	.short	0x0100
        /*03ae*/ 	.byte	0x08
	.zero		1


	//   ....[51]....
        /*03b0*/ 	.word	0x00000580
        /*03b4*/ 	.word	0x000000ff
        /*03b8*/ 	.word	0x000001a8
        /*03bc*/ 	.short	0x0100
        /*03be*/ 	.byte	0x08
	.zero		1


	//   ....[52]....
        /*03c0*/ 	.word	0x00000590
        /*03c4*/ 	.word	0x000000ff
        /*03c8*/ 	.word	0x000000d0
        /*03cc*/ 	.short	0x0100
        /*03ce*/ 	.byte	0x08
	.zero		1


	//   ....[53]....
        /*03d0*/ 	.word	0x000005a0
        /*03d4*/ 	.word	0x000000ff
        /*03d8*/ 	.word	0x000001b0
        /*03dc*/ 	.short	0x0100
        /*03de*/ 	.byte	0x08
	.zero		1


	//   ....[54]....
        /*03e0*/ 	.word	0x000005b0
        /*03e4*/ 	.word	0x000000ff
        /*03e8*/ 	.word	0x000000d8
        /*03ec*/ 	.short	0x0100
        /*03ee*/ 	.byte	0x08
	.zero		1


	//   ....[55]....
        /*03f0*/ 	.word	0x000005c0
        /*03f4*/ 	.word	0x000000ff
        /*03f8*/ 	.word	0x000001b8
        /*03fc*/ 	.short	0x0100
        /*03fe*/ 	.byte	0x08
	.zero		1


	//   ....[56]....
        /*0400*/ 	.word	0x00000890
        /*0404*/ 	.word	0x000000ff
        /*0408*/ 	.word	0x000001d0
        /*040c*/ 	.short	0x0100
        /*040e*/ 	.byte	0x08
	.zero		1


	//   ....[57]....
        /*0410*/ 	.word	0x000008f0
        /*0414*/ 	.word	0x000000ff
        /*0418*/ 	.word	0x000001d8
        /*041c*/ 	.short	0x0100
        /*041e*/ 	.byte	0x08
	.zero		1


	//   ....[58]....
        /*0420*/ 	.word	0x00001740
        /*0424*/ 	.word	0x00000003
        /*0428*/ 	.word	0x00000000
        /*042c*/ 	.short	0x010a
        /*042e*/ 	.byte	0x3f
	.zero		1


	//   ....[59]....
        /*0430*/ 	.word	0x000017a0
        /*0434*/ 	.word	0x00000003
        /*0438*/ 	.word	0x00000000
        /*043c*/ 	.short	0x010a
        /*043e*/ 	.byte	0x3f
	.zero		1


	//   ....[60]....
        /*0440*/ 	.word	0x00001980
        /*0444*/ 	.word	0x000000ff
        /*0448*/ 	.word	0x00000000
        /*044c*/ 	.short	0x010a
        /*044e*/ 	.byte	0x04
	.zero		1


	//   ....[61]....
        /*0450*/ 	.word	0x000019c0
        /*0454*/ 	.word	0x000000ff
        /*0458*/ 	.word	0x00000000
        /*045c*/ 	.short	0x010a
        /*045e*/ 	.byte	0x04
	.zero		1


	//   ....[62]....
        /*0460*/ 	.word	0x00001ab0
        /*0464*/ 	.word	0x000000ff
        /*0468*/ 	.word	0x00000000
        /*046c*/ 	.short	0x0101
        /*046e*/ 	.byte	0x04
	.zero		1


	//   ....[63]....
        /*0470*/ 	.word	0x00001c90
        /*0474*/ 	.word	0x000000ff
        /*0478*/ 	.word	0x00000000
        /*047c*/ 	.short	0x0101
        /*047e*/ 	.byte	0x04
	.zero		1


	//   ....[64]....
        /*0480*/ 	.word	0x00006e40
        /*0484*/ 	.word	0x0000000e
        /*0488*/ 	.word	0x000000e0
        /*048c*/ 	.short	0x010a
        /*048e*/ 	.byte	0x3f
	.zero		1


	//   ....[65]....
        /*0490*/ 	.word	0x000071b0
        /*0494*/ 	.word	0x00000000
        /*0498*/ 	.word	0x000001d8
        /*049c*/ 	.short	0x0101
        /*049e*/ 	.byte	0x3f
	.zero		1


	//   ....[66]....
        /*04a0*/ 	.word	0x000078d0
        /*04a4*/ 	.word	0x00000007
        /*04a8*/ 	.word	0x00000000
        /*04ac*/ 	.short	0x010a
        /*04ae*/ 	.byte	0x3f
	.zero		1


	//   ....[67]....
        /*04b0*/ 	.word	0x00007950
        /*04b4*/ 	.word	0x00000006
        /*04b8*/ 	.word	0x00000000
        /*04bc*/ 	.short	0x010a
        /*04be*/ 	.byte	0x3f
	.zero		1


	//   ....[68]....
        /*04c0*/ 	.word	0x000079e0
        /*04c4*/ 	.word	0x00000007
        /*04c8*/ 	.word	0x00000000
        /*04cc*/ 	.short	0x010a
        /*04ce*/ 	.byte	0x3f
	.zero		1


	//   ....[69]....
        /*04d0*/ 	.word	0x00007a70
        /*04d4*/ 	.word	0x00000006
        /*04d8*/ 	.word	0x00000000
        /*04dc*/ 	.short	0x010a
        /*04de*/ 	.byte	0x3f
	.zero		1


	//   ....[70]....
        /*04e0*/ 	.word	0x00007b00
        /*04e4*/ 	.word	0x00000007
        /*04e8*/ 	.word	0x00000000
        /*04ec*/ 	.short	0x010a
        /*04ee*/ 	.byte	0x3f
	.zero		1


	//   ....[71]....
        /*04f0*/ 	.word	0x00007b90
        /*04f4*/ 	.word	0x00000006
        /*04f8*/ 	.word	0x00000000
        /*04fc*/ 	.short	0x010a
        /*04fe*/ 	.byte	0x3f
	.zero		1


	//   ....[72]....
        /*0500*/ 	.word	0x00007c20
        /*0504*/ 	.word	0x00000007
        /*0508*/ 	.word	0x00000000
        /*050c*/ 	.short	0x010a
        /*050e*/ 	.byte	0x3f
	.zero		1


	//   ....[73]....
        /*0510*/ 	.word	0x00007cb0
        /*0514*/ 	.word	0x00000006
        /*0518*/ 	.word	0x00000000
        /*051c*/ 	.short	0x010a
        /*051e*/ 	.byte	0x3f
	.zero		1


	//   ....[74]....
        /*0520*/ 	.word	0x00007d40
        /*0524*/ 	.word	0x00000007
        /*0528*/ 	.word	0x00000000
        /*052c*/ 	.short	0x010a
        /*052e*/ 	.byte	0x3f
	.zero		1


	//   ....[75]....
        /*0530*/ 	.word	0x00007dd0
        /*0534*/ 	.word	0x00000006
        /*0538*/ 	.word	0x00000000
        /*053c*/ 	.short	0x010a
        /*053e*/ 	.byte	0x3f
	.zero		1


	//   ....[76]....
        /*0540*/ 	.word	0x00007e60
        /*0544*/ 	.word	0x00000007
        /*0548*/ 	.word	0x00000000
        /*054c*/ 	.short	0x010a
        /*054e*/ 	.byte	0x3f
	.zero		1


	//   ....[77]....
        /*0550*/ 	.word	0x00007ef0
        /*0554*/ 	.word	0x00000006
        /*0558*/ 	.word	0x00000000
        /*055c*/ 	.short	0x010a
        /*055e*/ 	.byte	0x3f
	.zero		1


	//   ....[78]....
        /*0560*/ 	.word	0x00007f80
        /*0564*/ 	.word	0x00000007
        /*0568*/ 	.word	0x00000000
        /*056c*/ 	.short	0x010a
        /*056e*/ 	.byte	0x3f
	.zero		1


	//   ....[79]....
        /*0570*/ 	.word	0x00008010
        /*0574*/ 	.word	0x00000006
        /*0578*/ 	.word	0x00000000
        /*057c*/ 	.short	0x010a
        /*057e*/ 	.byte	0x3f
	.zero		1


	//   ....[80]....
        /*0580*/ 	.word	0x000080a0
        /*0584*/ 	.word	0x00000007
        /*0588*/ 	.word	0x00000000
        /*058c*/ 	.short	0x010a
        /*058e*/ 	.byte	0x3f
	.zero		1


	//   ....[81]....
        /*0590*/ 	.word	0x00008130
        /*0594*/ 	.word	0x00000006
        /*0598*/ 	.word	0x00000000
        /*059c*/ 	.short	0x010a
        /*059e*/ 	.byte	0x3f
	.zero		1


	//   ....[82]....
        /*05a0*/ 	.word	0x000081c0
        /*05a4*/ 	.word	0x00000007
        /*05a8*/ 	.word	0x00000000
        /*05ac*/ 	.short	0x010a
        /*05ae*/ 	.byte	0x3f
	.zero		1


	//   ....[83]....
        /*05b0*/ 	.word	0x00008250
        /*05b4*/ 	.word	0x00000006
        /*05b8*/ 	.word	0x00000000
        /*05bc*/ 	.short	0x010a
        /*05be*/ 	.byte	0x3f
	.zero		1


	//   ....[84]....
        /*05c0*/ 	.word	0x000082e0
        /*05c4*/ 	.word	0x00000007
        /*05c8*/ 	.word	0x00000000
        /*05cc*/ 	.short	0x010a
        /*05ce*/ 	.byte	0x3f
	.zero		1


	//   ....[85]....
        /*05d0*/ 	.word	0x00008370
        /*05d4*/ 	.word	0x00000006
        /*05d8*/ 	.word	0x00000000
        /*05dc*/ 	.short	0x010a
        /*05de*/ 	.byte	0x3f
	.zero		1


	//   ....[86]....
        /*05e0*/ 	.word	0x00008400
        /*05e4*/ 	.word	0x00000007
        /*05e8*/ 	.word	0x00000000
        /*05ec*/ 	.short	0x010a
        /*05ee*/ 	.byte	0x3f
	.zero		1


	//   ....[87]....
        /*05f0*/ 	.word	0x00008490
        /*05f4*/ 	.word	0x00000006
        /*05f8*/ 	.word	0x00000000
        /*05fc*/ 	.short	0x010a
        /*05fe*/ 	.byte	0x3f
	.zero		1


	//   ....[88]....
        /*0600*/ 	.word	0x00008520
        /*0604*/ 	.word	0x00000007
        /*0608*/ 	.word	0x00000000
        /*060c*/ 	.short	0x010a
        /*060e*/ 	.byte	0x3f
	.zero		1


	//   ....[89]....
        /*0610*/ 	.word	0x000085b0
        /*0614*/ 	.word	0x00000006
        /*0618*/ 	.word	0x00000000
        /*061c*/ 	.short	0x010a
        /*061e*/ 	.byte	0x3f
	.zero		1


	//   ....[90]....
        /*0620*/ 	.word	0x00008640
        /*0624*/ 	.word	0x00000007
        /*0628*/ 	.word	0x00000000
        /*062c*/ 	.short	0x010a
        /*062e*/ 	.byte	0x3f
	.zero		1


	//   ....[91]....
        /*0630*/ 	.word	0x000086d0
        /*0634*/ 	.word	0x00000006
        /*0638*/ 	.word	0x00000000
        /*063c*/ 	.short	0x010a
        /*063e*/ 	.byte	0x3f
	.zero		1


	//   ....[92]....
        /*0640*/ 	.word	0x00008760
        /*0644*/ 	.word	0x00000007
        /*0648*/ 	.word	0x00000000
        /*064c*/ 	.short	0x010a
        /*064e*/ 	.byte	0x3f
	.zero		1


	//   ....[93]....
        /*0650*/ 	.word	0x000087f0
        /*0654*/ 	.word	0x00000005
        /*0658*/ 	.word	0x00000000
        /*065c*/ 	.short	0x010a
        /*065e*/ 	.byte	0x3f
	.zero		1


	//   ....[94]....
        /*0660*/ 	.word	0x00008850
        /*0664*/ 	.word	0x00000003
        /*0668*/ 	.word	0x00000000
        /*066c*/ 	.short	0x010a
        /*066e*/ 	.byte	0x3f
	.zero		1


	//   ....[95]....
        /*0670*/ 	.word	0x000088b0
        /*0674*/ 	.word	0x00000004
        /*0678*/ 	.word	0x00000000
        /*067c*/ 	.short	0x010a
        /*067e*/ 	.byte	0x3f
	.zero		1


	//   ....[96]....
        /*0680*/ 	.word	0x00008980
        /*0684*/ 	.word	0x0000000e
        /*0688*/ 	.word	0x000000e0
        /*068c*/ 	.short	0x010a
        /*068e*/ 	.byte	0x3f
	.zero		1


	//   ....[97]....
        /*0690*/ 	.word	0x00008a50
        /*0694*/ 	.word	0x00000007
        /*0698*/ 	.word	0x00000000
        /*069c*/ 	.short	0x010a
        /*069e*/ 	.byte	0x3f
	.zero		1


	//   ....[98]....
        /*06a0*/ 	.word	0x00008aa0
        /*06a4*/ 	.word	0x00000006
        /*06a8*/ 	.word	0x00000000
        /*06ac*/ 	.short	0x010a
        /*06ae*/ 	.byte	0x3f
	.zero		1


	//   ....[99]....
        /*06b0*/ 	.word	0x00008af0
        /*06b4*/ 	.word	0x00000007
        /*06b8*/ 	.word	0x00000000
        /*06bc*/ 	.short	0x010a
        /*06be*/ 	.byte	0x3f
	.zero		1


	//   ....[100]....
        /*06c0*/ 	.word	0x00008b40
        /*06c4*/ 	.word	0x00000006
        /*06c8*/ 	.word	0x00000000
        /*06cc*/ 	.short	0x010a
        /*06ce*/ 	.byte	0x3f
	.zero		1


	//   ....[101]....
        /*06d0*/ 	.word	0x00008b90
        /*06d4*/ 	.word	0x00000007
        /*06d8*/ 	.word	0x00000000
        /*06dc*/ 	.short	0x010a
        /*06de*/ 	.byte	0x3f
	.zero		1


	//   ....[102]....
        /*06e0*/ 	.word	0x00008be0
        /*06e4*/ 	.word	0x00000006
        /*06e8*/ 	.word	0x00000000
        /*06ec*/ 	.short	0x010a
        /*06ee*/ 	.byte	0x3f
	.zero		1


	//   ....[103]....
        /*06f0*/ 	.word	0x00008c30
        /*06f4*/ 	.word	0x00000007
        /*06f8*/ 	.word	0x00000000
        /*06fc*/ 	.short	0x010a
        /*06fe*/ 	.byte	0x3f
	.zero		1


	//   ....[104]....
        /*0700*/ 	.word	0x00008c80
        /*0704*/ 	.word	0x00000006
        /*0708*/ 	.word	0x00000000
        /*070c*/ 	.short	0x010a
        /*070e*/ 	.byte	0x3f
	.zero		1


	//   ....[105]....
        /*0710*/ 	.word	0x00008cd0
        /*0714*/ 	.word	0x00000007
        /*0718*/ 	.word	0x00000000
        /*071c*/ 	.short	0x010a
        /*071e*/ 	.byte	0x3f
	.zero		1


	//   ....[106]....
        /*0720*/ 	.word	0x00008d20
        /*0724*/ 	.word	0x00000006
        /*0728*/ 	.word	0x00000000
        /*072c*/ 	.short	0x010a
        /*072e*/ 	.byte	0x3f
	.zero		1


	//   ....[107]....
        /*0730*/ 	.word	0x00008d70
        /*0734*/ 	.word	0x00000007
        /*0738*/ 	.word	0x00000000
        /*073c*/ 	.short	0x010a
        /*073e*/ 	.byte	0x3f
	.zero		1


	//   ....[108]....
        /*0740*/ 	.word	0x00008dc0
        /*0744*/ 	.word	0x00000006
        /*0748*/ 	.word	0x00000000
        /*074c*/ 	.short	0x010a
        /*074e*/ 	.byte	0x3f
	.zero		1


	//   ....[109]....
        /*0750*/ 	.word	0x00008e10
        /*0754*/ 	.word	0x00000007
        /*0758*/ 	.word	0x00000000
        /*075c*/ 	.short	0x010a
        /*075e*/ 	.byte	0x3f
	.zero		1


	//   ....[110]....
        /*0760*/ 	.word	0x00008e60
        /*0764*/ 	.word	0x00000006
        /*0768*/ 	.word	0x00000000
        /*076c*/ 	.short	0x010a
        /*076e*/ 	.byte	0x3f
	.zero		1


	//   ....[111]....
        /*0770*/ 	.word	0x00008eb0
        /*0774*/ 	.word	0x00000007
        /*0778*/ 	.word	0x00000000
        /*077c*/ 	.short	0x010a
        /*077e*/ 	.byte	0x3f
	.zero		1


	//   ....[112]....
        /*0780*/ 	.word	0x00008f00
        /*0784*/ 	.word	0x00000006
        /*0788*/ 	.word	0x00000000
        /*078c*/ 	.short	0x010a
        /*078e*/ 	.byte	0x3f
	.zero		1


	//   ....[113]....
        /*0790*/ 	.word	0x00008f50
        /*0794*/ 	.word	0x00000007
        /*0798*/ 	.word	0x00000000
        /*079c*/ 	.short	0x010a
        /*079e*/ 	.byte	0x3f
	.zero		1


	//   ....[114]....
        /*07a0*/ 	.word	0x00008fa0
        /*07a4*/ 	.word	0x00000006
        /*07a8*/ 	.word	0x00000000
        /*07ac*/ 	.short	0x010a
        /*07ae*/ 	.byte	0x3f
	.zero		1


	//   ....[115]....
        /*07b0*/ 	.word	0x00008ff0
        /*07b4*/ 	.word	0x00000007
        /*07b8*/ 	.word	0x00000000
        /*07bc*/ 	.short	0x010a
        /*07be*/ 	.byte	0x3f
	.zero		1


	//   ....[116]....
        /*07c0*/ 	.word	0x00009040
        /*07c4*/ 	.word	0x00000006
        /*07c8*/ 	.word	0x00000000
        /*07cc*/ 	.short	0x010a
        /*07ce*/ 	.byte	0x3f
	.zero		1


	//   ....[117]....
        /*07d0*/ 	.word	0x00009090
        /*07d4*/ 	.word	0x00000007
        /*07d8*/ 	.word	0x00000000
        /*07dc*/ 	.short	0x010a
        /*07de*/ 	.byte	0x3f
	.zero		1


	//   ....[118]....
        /*07e0*/ 	.word	0x000090e0
        /*07e4*/ 	.word	0x00000006
        /*07e8*/ 	.word	0x00000000
        /*07ec*/ 	.short	0x010a
        /*07ee*/ 	.byte	0x3f
	.zero		1


	//   ....[119]....
        /*07f0*/ 	.word	0x00009130
        /*07f4*/ 	.word	0x00000007
        /*07f8*/ 	.word	0x00000000
        /*07fc*/ 	.short	0x010a
        /*07fe*/ 	.byte	0x3f
	.zero		1


	//   ....[120]....
        /*0800*/ 	.word	0x00009180
        /*0804*/ 	.word	0x00000006
        /*0808*/ 	.word	0x00000000
        /*080c*/ 	.short	0x010a
        /*080e*/ 	.byte	0x3f
	.zero		1


	//   ....[121]....
        /*0810*/ 	.word	0x000091d0
        /*0814*/ 	.word	0x00000007
        /*0818*/ 	.word	0x00000000
        /*081c*/ 	.short	0x010a
        /*081e*/ 	.byte	0x3f
	.zero		1


	//   ....[122]....
        /*0820*/ 	.word	0x00009220
        /*0824*/ 	.word	0x00000006
        /*0828*/ 	.word	0x00000000
        /*082c*/ 	.short	0x010a
        /*082e*/ 	.byte	0x3f
	.zero		1


	//   ....[123]....
        /*0830*/ 	.word	0x00009270
        /*0834*/ 	.word	0x00000007
        /*0838*/ 	.word	0x00000000
        /*083c*/ 	.short	0x010a
        /*083e*/ 	.byte	0x3f
	.zero		1


	//----- nvinfo : EIATTR_NUM_MBARRIERS
	.align		4
.L_35:
        /*0840*/ 	.byte	0x03, 0x38
        /*0842*/ 	.short	0x003a


	//----- nvinfo : EIATTR_EXIT_INSTR_OFFSETS
	.align		4
        /*0844*/ 	.byte	0x04, 0x1c
        /*0846*/ 	.short	(.L_37 - .L_36)


	//   ....[0]....
.L_36:
        /*0848*/ 	.word	0x00000990


	//   ....[1]....
        /*084c*/ 	.word	0x00001250


	//   ....[2]....
        /*0850*/ 	.word	0x00006520


	//   ....[3]....
        /*0854*/ 	.word	0x00006b50


	//   ....[4]....
        /*0858*/ 	.word	0x00008840


	//----- nvinfo : EIATTR_MAX_THREADS
	.align		4
.L_37:
        /*085c*/ 	.byte	0x04, 0x05
        /*085e*/ 	.short	(.L_39 - .L_38)
.L_38:
        /*0860*/ 	.word	0x00000180
        /*0864*/ 	.word	0x00000001
        /*0868*/ 	.word	0x00000001


	//----- nvinfo : EIATTR_CRS_STACK_SIZE
	.align		4
.L_39:
        /*086c*/ 	.byte	0x04, 0x1e
        /*086e*/ 	.short	(.L_41 - .L_40)
.L_40:
        /*0870*/ 	.word	0x00000000


	//----- nvinfo : EIATTR_CBANK_PARAM_SIZE
	.align		4
.L_41:
        /*0874*/ 	.byte	0x03, 0x19
        /*0876*/ 	.short	0x0470


	//----- nvinfo : EIATTR_PARAM_CBANK
	.align		4
        /*0878*/ 	.byte	0x04, 0x0a
        /*087a*/ 	.short	(.L_43 - .L_42)
	.align		4
.L_42:
        /*087c*/ 	.word	index@(.nv.constant0._ZN7cutlass13device_kernelINS_4gemm6kernel13GemmUniversalIN4cute5tupleIJiiiiEEENS1_10collective13CollectiveMmaINS1_34MainloopSm90TmaGmmaWarpSpecializedILi28ENS5_IJNS4_1CILi1EEESB_SB_EEENS1_35KernelTmaWarpSpecializedCooperativeEEENS5_IJNSA_ILi128EEESF_NSA_ILi16EEEEEENS_6half_tENS5_IJlSB_lEEESI_SJ_NS4_8TiledMMAINS4_8MMA_AtomIJNS4_4SM904GMMA26MMA_64x128x16_F32F16F16_SSILNSN_5MajorE0ELSP_0ELNSN_7ScaleInE1ELSQ_1EEEEEENS4_6LayoutINS5_IJNSA_ILi2EEESB_SB_EEENS5_IJSB_NSA_ILi0EEESW_EEEEENS5_IJNS4_10UnderscoreESZ_SZ_EEEEENS4_13SM90_TMA_LOADENS4_14ComposedLayoutINS4_7SwizzleILi1ELi4ELi3EEENS4_18smem_ptr_flag_bitsILi16EEENST_INS5_IJNSA_ILi8EEESG_EEENS5_IJSG_SB_EEEEEEEvNS4_8identityES12_S1C_vS1D_EENS_8epilogue10collective6detail29Sm90TmaWarpSpecializedAdapterINS1G_15DefaultEpilogueISI_SJ_SJ_NS1F_6thread17LinearCombinationISI_Li1EffLNS1K_9ScaleType4KindE0ELNS_15FloatRoundStyleE2ESI_EENS1_15EpilogueDefaultEEEEEvvEEEEvNT_6ParamsE)
        /*0880*/ 	.short	0x0210
        /*0882*/ 	.short	0x0470


	//----- nvinfo : EIATTR_SW_WAR
	.align		4
.L_43:
        /*0884*/ 	.byte	0x04, 0x36
        /*0886*/ 	.short	(.L_45 - .L_44)
.L_44:
        /*0888*/ 	.word	0x00000008
.L_45:


//--------------------- .nv.callgraph             --------------------------
	.section	.nv.callgraph,"",@"SHT_CUDA_CALLGRAPH"
	.align	4
	.sectionentsize	8
	.align		4
        /*0000*/ 	.word	0x00000000
	.align		4
        /*0004*/ 	.word	0xffffffff
	.align		4
        /*0008*/ 	.word	index@(_ZN7cutlass13device_kernelINS_4gemm6kernel13GemmUniversalIN4cute5tupleIJiiiiEEENS1_10collective13CollectiveMmaINS1_34MainloopSm90TmaGmmaWarpSpecializedILi28ENS5_IJNS4_1CILi1EEESB_SB_EEENS1_35KernelTmaWarpSpecializedCooperativeEEENS5_IJNSA_ILi128EEESF_NSA_ILi16EEEEEENS_6half_tENS5_IJlSB_lEEESI_SJ_NS4_8TiledMMAINS4_8MMA_AtomIJNS4_4SM904GMMA26MMA_64x128x16_F32F16F16_SSILNSN_5MajorE0ELSP_0ELNSN_7ScaleInE1ELSQ_1EEEEEENS4_6LayoutINS5_IJNSA_ILi2EEESB_SB_EEENS5_IJSB_NSA_ILi0EEESW_EEEEENS5_IJNS4_10UnderscoreESZ_SZ_EEEEENS4_13SM90_TMA_LOADENS4_14ComposedLayoutINS4_7SwizzleILi1ELi4ELi3EEENS4_18smem_ptr_flag_bitsILi16EEENST_INS5_IJNSA_ILi8EEESG_EEENS5_IJSG_SB_EEEEEEEvNS4_8identityES12_S1C_vS1D_EENS_8epilogue10collective6detail29Sm90TmaWarpSpecializedAdapterINS1G_15DefaultEpilogueISI_SJ_SJ_NS1F_6thread17LinearCombinationISI_Li1EffLNS1K_9ScaleType4KindE0ELNS_15FloatRoundStyleE2ESI_EENS1_15EpilogueDefaultEEEEEvvEEEEvNT_6ParamsE)
	.align		4
        /*000c*/ 	.word	index@(__assertfail)
	.align		4
        /*0010*/ 	.word	0x00000000
	.align		4
        /*0014*/ 	.word	0xfffffffe
	.align		4
        /*0018*/ 	.word	0x00000000
	.align		4
        /*001c*/ 	.word	0xfffffffd
	.align		4
        /*0020*/ 	.word	0x00000000
	.align		4
        /*0024*/ 	.word	0xfffffffc


//--------------------- .nv.constant4             --------------------------
	.section	.nv.constant4,"a",@progbits
	.align	8
	.align		8
.nv.constant4:
        /*0000*/ 	.dword	__assertfail
	.align		8
        /*0008*/ 	.dword	__unnamed_1
	.align		8
        /*0010*/ 	.dword	_ZN40_INTERNAL_ccf47a14_4_k_cu_6257960a_162444cuda3std3__45__cpo5beginE
	.align		8
        /*0018*/ 	.dword	_ZN40_INTERNAL_ccf47a14_4_k_cu_6257960a_162444cuda3std3__45__cpo3endE
	.align		8
        /*0020*/ 	.dword	_ZN40_INTERNAL_ccf47a14_4_k_cu_6257960a_162444cuda3std3__45__cpo6cbeginE
	.align		8
        /*0028*/ 	.dword	_ZN40_INTERNAL_ccf47a14_4_k_cu_6257960a_162444cuda3std3__45__cpo4cendE
	.align		8
        /*0030*/ 	.dword	_ZN40_INTERNAL_ccf47a14_4_k_cu_6257960a_162444cuda3std3__442_GLOBAL__N__ccf47a14_4_k_cu_6257960a_162446ignoreE
	.align		8
        /*0038*/ 	.dword	_ZN40_INTERNAL_ccf47a14_4_k_cu_6257960a_162444cuda3std3__419piecewise_constructE
	.align		8
        /*0040*/ 	.dword	_ZN40_INTERNAL_ccf47a14_4_k_cu_6257960a_162444cuda3std3__48in_placeE
	.align		8
        /*0048*/ 	.dword	_ZN40_INTERNAL_ccf47a14_4_k_cu_6257960a_162444cuda3std6ranges3__45__cpo4swapE
	.align		8
        /*0050*/ 	.dword	_ZN40_INTERNAL_ccf47a14_4_k_cu_6257960a_162444cuda3std6ranges3__45__cpo9iter_moveE
	.align		8
        /*0058*/ 	.dword	_ZN40_INTERNAL_ccf47a14_4_k_cu_6257960a_162444cute7productE
	.align		8
        /*0060*/ 	.dword	_ZN40_INTERNAL_ccf47a14_4_k_cu_6257960a_162444cute1_E
	.align		8
        /*0068*/ 	.dword	$str$22
	.align		8
        /*0070*/ 	.dword	$str$23


//--------------------- .text._ZN7cutlass13device_kernelINS_4gemm6kernel13GemmUniversalIN4cute5tupleIJiiiiEEENS1_10collective13CollectiveMmaINS1_34MainloopSm90TmaGmmaWarpSpecializedILi28ENS5_IJNS4_1CILi1EEESB_SB_EEENS1_35KernelTmaWarpSpecializedCooperativeEEENS5_IJNSA_ILi128EEESF_NSA_ILi16EEEEEENS_6half_tENS5_IJlSB_lEEESI_SJ_NS4_8TiledMMAINS4_8MMA_AtomIJNS4_4SM904GMMA26MMA_64x128x16_F32F16F16_SSILNSN_5MajorE0ELSP_0ELNSN_7ScaleInE1ELSQ_1EEEEEENS4_6LayoutINS5_IJNSA_ILi2EEESB_SB_EEENS5_IJSB_NSA_ILi0EEESW_EEEEENS5_IJNS4_10UnderscoreESZ_SZ_EEEEENS4_13SM90_TMA_LOADENS4_14ComposedLayoutINS4_7SwizzleILi1ELi4ELi3EEENS4_18smem_ptr_flag_bitsILi16EEENST_INS5_IJNSA_ILi8EEESG_EEENS5_IJSG_SB_EEEEEEEvNS4_8identityES12_S1C_vS1D_EENS_8epilogue10collective6detail29Sm90TmaWarpSpecializedAdapterINS1G_15DefaultEpilogueISI_SJ_SJ_NS1F_6thread17LinearCombinationISI_Li1EffLNS1K_9ScaleType4KindE0ELNS_15FloatRoundStyleE2ESI_EENS1_15EpilogueDefaultEEEEEvvEEEEvNT_6ParamsE --------------------------
	.section	.text._ZN7cutlass13device_kernelINS_4gemm6kernel13GemmUniversalIN4cute5tupleIJiiiiEEENS1_10collective13CollectiveMmaINS1_34MainloopSm90TmaGmmaWarpSpecializedILi28ENS5_IJNS4_1CILi1EEESB_SB_EEENS1_35KernelTmaWarpSpecializedCooperativeEEENS5_IJNSA_ILi128EEESF_NSA_ILi16EEEEEENS_6half_tENS5_IJlSB_lEEESI_SJ_NS4_8TiledMMAINS4_8MMA_AtomIJNS4_4SM904GMMA26MMA_64x128x16_F32F16F16_SSILNSN_5MajorE0ELSP_0ELNSN_7ScaleInE1ELSQ_1EEEEEENS4_6LayoutINS5_IJNSA_ILi2EEESB_SB_EEENS5_IJSB_NSA_ILi0EEESW_EEEEENS5_IJNS4_10UnderscoreESZ_SZ_EEEEENS4_13SM90_TMA_LOADENS4_14ComposedLayoutINS4_7SwizzleILi1ELi4ELi3EEENS4_18smem_ptr_flag_bitsILi16EEENST_INS5_IJNSA_ILi8EEESG_EEENS5_IJSG_SB_EEEEEEEvNS4_8identityES12_S1C_vS1D_EENS_8epilogue10collective6detail29Sm90TmaWarpSpecializedAdapterINS1G_15DefaultEpilogueISI_SJ_SJ_NS1F_6thread17LinearCombinationISI_Li1EffLNS1K_9ScaleType4KindE0ELNS_15FloatRoundStyleE2ESI_EENS1_15EpilogueDefaultEEEEEvvEEEEvNT_6ParamsE,"ax",@progbits
	.align	128
.text._ZN7cutlass13device_kernelINS_4gemm6kernel13GemmUniversalIN4cute5tupleIJiiiiEEENS1_10collective13CollectiveMmaINS1_34MainloopSm90TmaGmmaWarpSpecializedILi28ENS5_IJNS4_1CILi1EEESB_SB_EEENS1_35KernelTmaWarpSpecializedCooperativeEEENS5_IJNSA_ILi128EEESF_NSA_ILi16EEEEEENS_6half_tENS5_IJlSB_lEEESI_SJ_NS4_8TiledMMAINS4_8MMA_AtomIJNS4_4SM904GMMA26MMA_64x128x16_F32F16F16_SSILNSN_5MajorE0ELSP_0ELNSN_7ScaleInE1ELSQ_1EEEEEENS4_6LayoutINS5_IJNSA_ILi2EEESB_SB_EEENS5_IJSB_NSA_ILi0EEESW_EEEEENS5_IJNS4_10UnderscoreESZ_SZ_EEEEENS4_13SM90_TMA_LOADENS4_14ComposedLayoutINS4_7SwizzleILi1ELi4ELi3EEENS4_18smem_ptr_flag_bitsILi16EEENST_INS5_IJNSA_ILi8EEESG_EEENS5_IJSG_SB_EEEEEEEvNS4_8identityES12_S1C_vS1D_EENS_8epilogue10collective6detail29Sm90TmaWarpSpecializedAdapterINS1G_15DefaultEpilogueISI_SJ_SJ_NS1F_6thread17LinearCombinationISI_Li1EffLNS1K_9ScaleType4KindE0ELNS_15FloatRoundStyleE2ESI_EENS1_15EpilogueDefaultEEEEEvvEEEEvNT_6ParamsE:
        .type           _ZN7cutlass13device_kernelINS_4gemm6kernel13GemmUniversalIN4cute5tupleIJiiiiEEENS1_10collective13CollectiveMmaINS1_34MainloopSm90TmaGmmaWarpSpecializedILi28ENS5_IJNS4_1CILi1EEESB_SB_EEENS1_35KernelTmaWarpSpecializedCooperativeEEENS5_IJNSA_ILi128EEESF_NSA_ILi16EEEEEENS_6half_tENS5_IJlSB_lEEESI_SJ_NS4_8TiledMMAINS4_8MMA_AtomIJNS4_4SM904GMMA26MMA_64x128x16_F32F16F16_SSILNSN_5MajorE0ELSP_0ELNSN_7ScaleInE1ELSQ_1EEEEEENS4_6LayoutINS5_IJNSA_ILi2EEESB_SB_EEENS5_IJSB_NSA_ILi0EEESW_EEEEENS5_IJNS4_10UnderscoreESZ_SZ_EEEEENS4_13SM90_TMA_LOADENS4_14ComposedLayoutINS4_7SwizzleILi1ELi4ELi3EEENS4_18smem_ptr_flag_bitsILi16EEENST_INS5_IJNSA_ILi8EEESG_EEENS5_IJSG_SB_EEEEEEEvNS4_8identityES12_S1C_vS1D_EENS_8epilogue10collective6detail29Sm90TmaWarpSpecializedAdapterINS1G_15DefaultEpilogueISI_SJ_SJ_NS1F_6thread17LinearCombinationISI_Li1EffLNS1K_9ScaleType4KindE0ELNS_15FloatRoundStyleE2ESI_EENS1_15EpilogueDefaultEEEEEvvEEEEvNT_6ParamsE,@function
        .size           _ZN7cutlass13device_kernelINS_4gemm6kernel13GemmUniversalIN4cute5tupleIJiiiiEEENS1_10collective13CollectiveMmaINS1_34MainloopSm90TmaGmmaWarpSpecializedILi28ENS5_IJNS4_1CILi1EEESB_SB_EEENS1_35KernelTmaWarpSpecializedCooperativeEEENS5_IJNSA_ILi128EEESF_NSA_ILi16EEEEEENS_6half_tENS5_IJlSB_lEEESI_SJ_NS4_8TiledMMAINS4_8MMA_AtomIJNS4_4SM904GMMA26MMA_64x128x16_F32F16F16_SSILNSN_5MajorE0ELSP_0ELNSN_7ScaleInE1ELSQ_1EEEEEENS4_6LayoutINS5_IJNSA_ILi2EEESB_SB_EEENS5_IJSB_NSA_ILi0EEESW_EEEEENS5_IJNS4_10UnderscoreESZ_SZ_EEEEENS4_13SM90_TMA_LOADENS4_14ComposedLayoutINS4_7SwizzleILi1ELi4ELi3EEENS4_18smem_ptr_flag_bitsILi16EEENST_INS5_IJNSA_ILi8EEESG_EEENS5_IJSG_SB_EEEEEEEvNS4_8identityES12_S1C_vS1D_EENS_8epilogue10collective6detail29Sm90TmaWarpSpecializedAdapterINS1G_15DefaultEpilogueISI_SJ_SJ_NS1F_6thread17LinearCombinationISI_Li1EffLNS1K_9ScaleType4KindE0ELNS_15FloatRoundStyleE2ESI_EENS1_15EpilogueDefaultEEEEEvvEEEEvNT_6ParamsE,(.L_x_243 - _ZN7cutlass13device_kernelINS_4gemm6kernel13GemmUniversalIN4cute5tupleIJiiiiEEENS1_10collective13CollectiveMmaINS1_34MainloopSm90TmaGmmaWarpSpecializedILi28ENS5_IJNS4_1CILi1EEESB_SB_EEENS1_35KernelTmaWarpSpecializedCooperativeEEENS5_IJNSA_ILi128EEESF_NSA_ILi16EEEEEENS_6half_tENS5_IJlSB_lEEESI_SJ_NS4_8TiledMMAINS4_8MMA_AtomIJNS4_4SM904GMMA26MMA_64x128x16_F32F16F16_SSILNSN_5MajorE0ELSP_0ELNSN_7ScaleInE1ELSQ_1EEEEEENS4_6LayoutINS5_IJNSA_ILi2EEESB_SB_EEENS5_IJSB_NSA_ILi0EEESW_EEEEENS5_IJNS4_10UnderscoreESZ_SZ_EEEEENS4_13SM90_TMA_LOADENS4_14ComposedLayoutINS4_7SwizzleILi1ELi4ELi3EEENS4_18smem_ptr_flag_bitsILi16EEENST_INS5_IJNSA_ILi8EEESG_EEENS5_IJSG_SB_EEEEEEEvNS4_8identityES12_S1C_vS1D_EENS_8epilogue10collective6detail29Sm90TmaWarpSpecializedAdapterINS1G_15DefaultEpilogueISI_SJ_SJ_NS1F_6thread17LinearCombinationISI_Li1EffLNS1K_9ScaleType4KindE0ELNS_15FloatRoundStyleE2ESI_EENS1_15EpilogueDefaultEEEEEvvEEEEvNT_6ParamsE)
        .other          _ZN7cutlass13device_kernelINS_4gemm6kernel13GemmUniversalIN4cute5tupleIJiiiiEEENS1_10collective13CollectiveMmaINS1_34MainloopSm90TmaGmmaWarpSpecializedILi28ENS5_IJNS4_1CILi1EEESB_SB_EEENS1_35KernelTmaWarpSpecializedCooperativeEEENS5_IJNSA_ILi128EEESF_NSA_ILi16EEEEEENS_6half_tENS5_IJlSB_lEEESI_SJ_NS4_8TiledMMAINS4_8MMA_AtomIJNS4_4SM904GMMA26MMA_64x128x16_F32F16F16_SSILNSN_5MajorE0ELSP_0ELNSN_7ScaleInE1ELSQ_1EEEEEENS4_6LayoutINS5_IJNSA_ILi2EEESB_SB_EEENS5_IJSB_NSA_ILi0EEESW_EEEEENS5_IJNS4_10UnderscoreESZ_SZ_EEEEENS4_13SM90_TMA_LOADENS4_14ComposedLayoutINS4_7SwizzleILi1ELi4ELi3EEENS4_18smem_ptr_flag_bitsILi16EEENST_INS5_IJNSA_ILi8EEESG_EEENS5_IJSG_SB_EEEEEEEvNS4_8identityES12_S1C_vS1D_EENS_8epilogue10collective6detail29Sm90TmaWarpSpecializedAdapterINS1G_15DefaultEpilogueISI_SJ_SJ_NS1F_6thread17LinearCombinationISI_Li1EffLNS1K_9ScaleType4KindE0ELNS_15FloatRoundStyleE2ESI_EENS1_15EpilogueDefaultEEEEEvvEEEEvNT_6ParamsE,@"STO_CUDA_ENTRY STV_DEFAULT"
_ZN7cutlass13device_kernelINS_4gemm6kernel13GemmUniversalIN4cute5tupleIJiiiiEEENS1_10collective13CollectiveMmaINS1_34MainloopSm90TmaGmmaWarpSpecializedILi28ENS5_IJNS4_1CILi1EEESB_SB_EEENS1_35KernelTmaWarpSpecializedCooperativeEEENS5_IJNSA_ILi128EEESF_NSA_ILi16EEEEEENS_6half_tENS5_IJlSB_lEEESI_SJ_NS4_8TiledMMAINS4_8MMA_AtomIJNS4_4SM904GMMA26MMA_64x128x16_F32F16F16_SSILNSN_5MajorE0ELSP_0ELNSN_7ScaleInE1ELSQ_1EEEEEENS4_6LayoutINS5_IJNSA_ILi2EEESB_SB_EEENS5_IJSB_NSA_ILi0EEESW_EEEEENS5_IJNS4_10UnderscoreESZ_SZ_EEEEENS4_13SM90_TMA_LOADENS4_14ComposedLayoutINS4_7SwizzleILi1ELi4ELi3EEENS4_18smem_ptr_flag_bitsILi16EEENST_INS5_IJNSA_ILi8EEESG_EEENS5_IJSG_SB_EEEEEEEvNS4_8identityES12_S1C_vS1D_EENS_8epilogue10collective6detail29Sm90TmaWarpSpecializedAdapterINS1G_15DefaultEpilogueISI_SJ_SJ_NS1F_6thread17LinearCombinationISI_Li1EffLNS1K_9ScaleType4KindE0ELNS_15FloatRoundStyleE2ESI_EENS1_15EpilogueDefaultEEEEEvvEEEEvNT_6ParamsE:
[----:B------:R-:W0:Y:S01]  /*0000*/  LDC R1, c[0x0][0x28] ;  /* 0x00000a00ff017b82 */ /* 0x000e220000000800 */
[----:B------:R-:W1:Y:S01]  /*0010*/  S2R R4, SR_TID.X ;  /* 0x0000000000047919 */ /* 0x000e620000002100 */
[----:B------:R-:W-:Y:S01]  /*0020*/  ELECT P0, URZ, PT ;  /* 0x00000000003f782f */ /* 0x000fe20003800000 */
[----:B------:R-:W-:Y:S01]  /*0030*/  BSSY B0, `(.L_x_0) ;  /* 0x000000f000007945 */ /* 0x000fe20003800000 */
[--C-:B-1----:R-:W-:Y:S02]  /*0040*/  SHF.R.U32.HI R0, RZ, 0x5, R4.reuse ;  /* 0x00000005ff007819 */ /* 0x102fe40000011604 */
[----:B------:R-:W-:-:S03]  /*0050*/  SHF.R.U32.HI R14, RZ, 0x7, R4 ;  /* 0x00000007ff0e7819 */ /* 0x000fc60000011604 */
[----:B------:R-:W1:Y:S04]  /*0060*/  SHFL.IDX PT, R5, R0, RZ, 0x1f ;  /* 0x00001fff00057589 */ /* 0x000e6800000e0000 */
[----:B------:R2:W3:Y:S01]  /*0070*/  SHFL.IDX PT, R10, R14, RZ, 0x1f ;  /* 0x00001fff0e0a7589 */ /* 0x0004e200000e0000 */
[----:B-1----:R-:W-:-:S13]  /*0080*/  ISETP.NE.OR P0, PT, R5, RZ, !P0 ;  /* 0x000000ff0500720c */ /* 0x002fda0004705670 */
[----:B0-23--:R-:W-:Y:S05]  /*0090*/  @P0 BRA `(.L_x_1) ;  /* 0x0000000000200947 */ /* 0x00dfea0003800000 */
[----:B------:R-:W-:Y:S02]  /*00a0*/  ULDC.64 UR4, c[0x0][0x198] ;  /* 0x0000660000047ab9 */ /* 0x000fe40000000a00 */
[----:B------:R-:W-:Y:S02]  /*00b0*/  UIADD3 UR6, UP0, UR4, 0xf0, URZ ;  /* 0x000000f004067890 */ /* 0x000fe4000ff1e03f */
[----:B------:R-:W-:Y:S02]  /*00c0*/  UIADD3 UR4, UP1, UR4, 0x1f0, URZ ;  /* 0x000001f004047890 */ /* 0x000fe4000ff3e03f */
[----:B------:R-:W-:Y:S02]  /*00d0*/  UIADD3.X UR7, URZ, UR5, URZ, UP0, !UPT ;  /* 0x000000053f077290 */ /* 0x000fe400087fe43f */
[----:B------:R-:W-:-:S07]  /*00e0*/  UIADD3.X UR5, URZ, UR5, URZ, UP1, !UPT ;  /* 0x000000053f057290 */ /* 0x000fce0008ffe43f */
[----:B------:R0:W-:Y:S02]  /*00f0*/  UTMACCTL.PF [UR6] ;  /* 0x00000000060079b9 */ /* 0x0001e40008040000 */
[----:B------:R0:W-:Y:S02]  /*0100*/  UTMACCTL.PF [UR4] ;  /* 0x00000000040079b9 */ /* 0x0001e40008040000 */
[----:B0-----:R-:W-:Y:S01]  /*0110*/  NOP ;  /* 0x0000000000007918 */ /* 0x001fe20000000000 */
.L_x_1:
[----:B------:R-:W-:Y:S05]  /*0120*/  BSYNC B0 ;  /* 0x0000000000007941 */ /* 0x000fea0003800000 */
.L_x_0:
[----:B------:R-:W0:Y:S02]  /*0130*/  SHFL.IDX PT, R2, R0, RZ, 0x1f ;  /* 0x00001fff00027589 */ /* 0x000e2400000e0000 */
[----:B0-----:R-:W-:-:S13]  /*0140*/  ISETP.NE.AND P0, PT, R2, RZ, PT ;  /* 0x000000ff0200720c */ /* 0x001fda0003f05270 */
[----:B------:R-:W-:Y:S05]  /*0150*/  @P0 BRA `(.L_x_2) ;  /* 0x0000000400240947 */ /* 0x000fea0003800000 */
[----:B------:R-:W-:Y:S01]  /*0160*/  ELECT P0, URZ, PT ;  /* 0x00000000003f782f */ /* 0x000fe20003800000 */
[----:B------:R-:W-:-:S12]  /*0170*/  BSSY B0, `(.L_x_2) ;  /* 0x0000047000007945 */ /* 0x000fd80003800000 */
[----:B------:R-:W-:Y:S05]  /*0180*/  @!P0 BRA `(.L_x_3) ;  /* 0x0000000400148947 */ /* 0x000fea0003800000 */
[----:B------:R-:W0:Y:S01]  /*0190*/  S2UR UR8, SR_CgaCtaId ;  /* 0x00000000000879c3 */ /* 0x000e220000008800 */
[----:B------:R-:W-:Y:S01]  /*01a0*/  UMOV UR4, 0x400 ;  /* 0x0000040000047882 */ /* 0x000fe20000000000 */
[----:B------:R-:W-:Y:S01]  /*01b0*/  UMOV UR5, 0x1 ;  /* 0x0000000100057882 */ /* 0x000fe20000000000 */
[----:B------:R-:W-:Y:S02]  /*01c0*/  UMOV UR6, 0x100 ;  /* 0x0000010000067882 */ /* 0x000fe40000000000 */
[----:B------:R-:W-:-:S04]  /*01d0*/  UIADD3 UR6, -UR6, 0x100000, URZ ;  /* 0x0010000006067890 */ /* 0x000fc8000fffe13f */
[----:B------:R-:W-:Y:S02]  /*01e0*/  USHF.L.U32 UR7, UR6, 0xb, URZ ;  /* 0x0000000b06077899 */ /* 0x000fe4000800063f */
[----:B------:R-:W-:Y:S02]  /*01f0*/  USHF.L.U32 UR6, UR6, 0x1, URZ ;  /* 0x0000000106067899 */ /* 0x000fe4000800063f */
[----:B0-----:R-:W-:Y:S02]  /*0200*/  ULEA UR8, UR8, UR4, 0x18 ;  /* 0x0000000408087291 */ /* 0x001fe4000f8ec03f */
[----:B------:R-:W-:-:S04]  /*0210*/  UIADD3 UR4, -UR5, 0x100000, URZ ;  /* 0x0010000005047890 */ /* 0x000fc8000fffe13f */
[----:B------:R-:W-:Y:S02]  /*0220*/  USHF.L.U32 UR5, UR4, 0xb, URZ ;  /* 0x0000000b04057899 */ /* 0x000fe4000800063f */
[----:B------:R-:W-:Y:S01]  /*0230*/  USHF.L.U32 UR4, UR4, 0x1, URZ ;  /* 0x0000000104047899 */ /* 0x000fe2000800063f */
[----:B------:R-:W0:Y:S11]  /*0240*/  FENCE.VIEW.ASYNC.S ;  /* 0x00000000000073c6 */ /* 0x000e360000000000 */
[----:B0-----:R0:W1:Y:S01]  /*0250*/  SYNCS.EXCH.64 URZ, [UR8], UR4 ;  /* 0x00000004083f75b2 */ /* 0x0010620008000100 */
[----:B------:R0:W2:Y:S01]  /*0260*/  SYNCS.EXCH.64 URZ, [UR8+0xe0], UR6 ;  /* 0x0000e006083f75b2 */ /* 0x0000a20008000100 */
[----:B------:R0:W3:Y:S01]  /*0270*/  SYNCS.EXCH.64 URZ, [UR8+0x8], UR4 ;  /* 0x00000804083f75b2 */ /* 0x0000e20008000100 */
[----:B------:R0:W4:Y:S01]  /*0280*/  SYNCS.EXCH.64 URZ, [UR8+0xe8], UR6 ;  /* 0x0000e806083f75b2 */ /* 0x0001220008000100 */
[----:B------:R0:W0:Y:S01]  /*0290*/  SYNCS.EXCH.64 URZ, [UR8+0x10], UR4 ;  /* 0x00001004083f75b2 */ /* 0x0000220008000100 */
        /* <DEDUP_REMOVED lines=51> */
[----:B-1234-:R-:W-:Y:S01]  /*05d0*/  NOP ;  /* 0x0000000000007918 */ /* 0x01efe20000000000 */
.L_x_3:
[----:B0-----:R-:W-:Y:S05]  /*05e0*/  BSYNC B0 ;  /* 0x0000000000007941 */ /* 0x001fea0003800000 */
.L_x_2:
[----:B------:R-:W0:Y:S01]  /*05f0*/  SHFL.IDX PT, R0, R0, RZ, 0x1f ;  /* 0x00001fff00007589 */ /* 0x000e2200000e0000 */
[----:B------:R-:W-:Y:S01]  /*0600*/  ELECT P0, URZ, PT ;  /* 0x00000000003f782f */ /* 0x000fe20003800000 */
[----:B------:R-:W1:Y:S01]  /*0610*/  LDC R2, c[0x0][0x65c] ;  /* 0x00019700ff027b82 */ /* 0x000e620000000800 */
[----:B------:R-:W-:Y:S01]  /*0620*/  UMOV UR4, 0x20 ;  /* 0x0000002000047882 */ /* 0x000fe20000000000 */
[----:B------:R-:W2:Y:S01]  /*0630*/  S2R R3, SR_CTAID.Y ;  /* 0x0000000000037919 */ /* 0x000ea20000002600 */
[----:B------:R-:W-:Y:S01]  /*0640*/  NOP ;  /* 0x0000000000007918 */ /* 0x000fe20000000000 */
[----:B------:R-:W-:Y:S01]  /*0650*/  ISETP.NE.AND P2, PT, R10, RZ, PT ;  /* 0x000000ff0a00720c */ /* 0x000fe20003f45270 */
[----:B------:R-:W-:Y:S01]  /*0660*/  NOP ;  /* 0x0000000000007918 */ /* 0x000fe20000000000 */
[----:B------:R-:W3:Y:S01]  /*0670*/  S2R R6, SR_CTAID.X ;  /* 0x0000000000067919 */ /* 0x000ee20000002500 */
[----:B------:R-:W-:Y:S01]  /*0680*/  IMAD.MOV.U32 R7, RZ, RZ, RZ ;  /* 0x000000ffff077224 */ /* 0x000fe200078e00ff */
[----:B0-----:R-:W-:-:S02]  /*0690*/  ISETP.NE.OR P0, PT, R0, RZ, !P0 ;  /* 0x000000ff0000720c */ /* 0x001fc40004705670 */
[----:B-1----:R-:W-:-:S04]  /*06a0*/  ISETP.NE.AND P3, PT, R2, 0x1, PT ;  /* 0x000000010200780c */ /* 0x002fc80003f65270 */
[----:B------:R-:W-:Y:S02]  /*06b0*/  P2R R0, PR, RZ, 0x8 ;  /* 0x00000008ff007803 */ /* 0x000fe40000000000 */
[----:B------:R-:W-:-:S04]  /*06c0*/  SHF.R.S32.HI R0, RZ, 0x1f, R5 ;  /* 0x0000001fff007819 */ /* 0x000fc80000011405 */
[----:B------:R-:W-:Y:S01]  /*06d0*/  LEA.HI R0, R0, R5, RZ, 0x2 ;  /* 0x0000000500007211 */ /* 0x000fe200078f10ff */
[----:B------:R-:W-:Y:S01]  /*06e0*/  VOTEU.ALL UP0, P0 ;  /* 0x00000000003f7886 */ /* 0x000fe20000000000 */
[----:B------:R-:W-:Y:S01]  /*06f0*/  VOTEU.ALL UP1, P0 ;  /* 0x00000000003f7886 */ /* 0x000fe20000020000 */
[----:B------:R-:W3:Y:S01]  /*0700*/  @P3 LDC R17, c[0x0][0x10] ;  /* 0x00000400ff113b82 */ /* 0x000ee20000000800 */
[----:B------:R-:W-:Y:S01]  /*0710*/  LOP3.LUT R0, R0, 0xfffffffc, RZ, 0xc0, !PT ;  /* 0xfffffffc00007812 */ /* 0x000fe200078ec0ff */
[----:B--2---:R-:W-:Y:S01]  /*0720*/  @P3 IMAD.MOV.U32 R8, RZ, RZ, R3 ;  /* 0x000000ffff083224 */ /* 0x004fe200078e0003 */
[----:B------:R-:W-:Y:S01]  /*0730*/  @!UP0 UMOV UR6, 0x400 ;  /* 0x0000040000068882 */ /* 0x000fe20000000000 */
[----:B------:R-:W-:-:S04]  /*0740*/  @!UP0 UIADD3 UR4, -UR4, 0x100000, URZ ;  /* 0x0010000004048890 */ /* 0x000fc8000fffe13f */
[----:B------:R-:W-:Y:S02]  /*0750*/  @!UP0 USHF.L.U32 UR5, UR4, 0xb, URZ ;  /* 0x0000000b04058899 */ /* 0x000fe4000800063f */
[----:B------:R-:W-:Y:S01]  /*0760*/  @!UP0 USHF.L.U32 UR4, UR4, 0x1, URZ ;  /* 0x0000000104048899 */ /* 0x000fe2000800063f */
[----:B------:R-:W-:Y:S02]  /*0770*/  @P3 IMAD.MOV.U32 R9, RZ, RZ, RZ ;  /* 0x000000ffff093224 */ /* 0x000fe400078e00ff */
[----:B------:R-:W-:Y:S01]  /*0780*/  IMAD.IADD R0, R5, 0x1, -R0 ;  /* 0x0000000105007824 */ /* 0x000fe200078e0a00 */
[----:B------:R-:W0:Y:S01]  /*0790*/  @!UP0 S2UR UR7, SR_CgaCtaId ;  /* 0x00000000000789c3 */ /* 0x000e220000008800 */
[----:B------:R-:W-:-:S03]  /*07a0*/  @P3 IMAD.MOV.U32 R5, RZ, RZ, RZ ;  /* 0x000000ffff053224 */ /* 0x000fc600078e00ff */
[----:B------:R-:W-:-:S04]  /*07b0*/  ISETP.NE.AND P1, PT, R0, 0x3, PT ;  /* 0x000000030000780c */ /* 0x000fc80003f25270 */
[----:B------:R-:W1:Y:S01]  /*07c0*/  @!P3 LDC R11, c[0x0][0xc] ;  /* 0x00000300ff0bbb82 */ /* 0x000e620000000800 */
[----:B---3--:R-:W-:-:S04]  /*07d0*/  @P3 IMAD.WIDE.U32 R16, R6, R17, R8 ;  /* 0x0000001106103225 */ /* 0x008fc800078e0008 */
[----:B------:R-:W-:Y:S01]  /*07e0*/  @P3 IMAD.IADD R17, R17, 0x1, R5 ;  /* 0x0000000111113824 */ /* 0x000fe200078e0205 */
[----:B------:R-:W-:Y:S01]  /*07f0*/  LOP3.LUT R5, R4, 0x7f, RZ, 0xc0, !PT ;  /* 0x0000007f04057812 */ /* 0x000fe200078ec0ff */
[----:B0-----:R-:W-:Y:S01]  /*0800*/  @!UP0 ULEA UR8, UR7, UR6, 0x18 ;  /* 0x0000000607088291 */ /* 0x001fe2000f8ec03f */
[----:B------:R-:W-:Y:S02]  /*0810*/  VOTEU.ALL UP0, P0 ;  /* 0x00000000003f7886 */ /* 0x000fe40000000000 */
[----:B------:R-:W-:Y:S01]  /*0820*/  ULDC UR6, c[0x0][0xc] ;  /* 0x0000030000067ab9 */ /* 0x000fe20000000800 */
[----:B------:R-:W-:Y:S01]  /*0830*/  ISETP.EQ.OR P0, PT, R0, RZ, !P1 ;  /* 0x000000ff0000720c */ /* 0x000fe20004f02670 */
[----:B------:R-:W-:-:S03]  /*0840*/  ULDC UR7, c[0x0][0x10] ;  /* 0x0000040000077ab9 */ /* 0x000fc60000000800 */
[C---:B------:R-:W-:Y:S01]  /*0850*/  ISETP.EQ.AND P0, PT, R10.reuse, RZ, P0 ;  /* 0x000000ff0a00720c */ /* 0x040fe20000702270 */
[----:B------:R-:W-:Y:S02]  /*0860*/  VIADD R10, R10, 0xffffffff ;  /* 0xffffffff0a0a7836 */ /* 0x000fe40000000000 */
[----:B-1----:R-:W-:Y:S01]  /*0870*/  @!P3 IMAD.WIDE.U32 R8, R11, R3, R6 ;  /* 0x000000030b08b225 */ /* 0x002fe200078e0006 */
[----:B------:R-:W0:Y:S02]  /*0880*/  FENCE.VIEW.ASYNC.S ;  /* 0x00000000000073c6 */ /* 0x000e240000000000 */
[----:B0-----:R-:W0:Y:S01]  /*0890*/  @!UP0 SYNCS.EXCH.64 URZ, [UR8+0x1d0], UR4 ;  /* 0x0001d004083f85b2 */ /* 0x001e220008000100 */
[----:B------:R-:W-:Y:S02]  /*08a0*/  SEL R18, RZ, 0x1, !P0 ;  /* 0x00000001ff127807 */ /* 0x000fe40004000000 */
[----:B------:R-:W-:Y:S01]  /*08b0*/  ISETP.GE.U32.AND P1, PT, R10, 0x2, PT ;  /* 0x000000020a00780c */ /* 0x000fe20003f26070 */
[----:B------:R-:W-:-:S02]  /*08c0*/  @!P3 IMAD.MOV.U32 R16, RZ, RZ, R8 ;  /* 0x000000ffff10b224 */ /* 0x000fc400078e0008 */
[----:B------:R-:W-:Y:S01]  /*08d0*/  @!P3 IMAD.MOV.U32 R17, RZ, RZ, R9 ;  /* 0x000000ffff11b224 */ /* 0x000fe200078e0009 */
[----:B------:R-:W-:Y:S01]  /*08e0*/  SEL R18, R18, 0x2, P1 ;  /* 0x0000000212127807 */ /* 0x000fe20000800000 */
[----:B------:R1:W0:Y:S01]  /*08f0*/  @!UP1 SYNCS.EXCH.64 URZ, [UR8+0x1d8], UR4 ;  /* 0x0001d804083f95b2 */ /* 0x0002220008000100 */
[----:B------:R-:W-:Y:S01]  /*0900*/  NOP ;  /* 0x0000000000007918 */ /* 0x000fe20000000000 */
[----:B-1----:R-:W-:-:S03]  /*0910*/  UIMAD.WIDE.U32 UR4, UR6, UR7, URZ ;  /* 0x00000007060472a5 */ /* 0x002fc6000f8e003f */
[----:B------:R-:W-:Y:S02]  /*0920*/  ULDC UR6, c[0x0][0x14] ;  /* 0x0000050000067ab9 */ /* 0x000fe40000000800 */
[----:B------:R-:W-:Y:S02]  /*0930*/  UIMAD.WIDE.U32 UR36, UR4, UR6, URZ ;  /* 0x00000006042472a5 */ /* 0x000fe4000f8e003f */
[----:B------:R-:W-:-:S04]  /*0940*/  UIMAD UR42, UR5, UR6, URZ ;  /* 0x00000006052a72a4 */ /* 0x000fc8000f8e023f */
[----:B------:R-:W-:Y:S01]  /*0950*/  UIADD3 UR42, UR37, UR42, URZ ;  /* 0x0000002a252a7290 */ /* 0x000fe2000fffe03f */
[----:B0-----:R-:W-:Y:S06]  /*0960*/  BAR.SYNC.DEFER_BLOCKING 0x0 ;  /* 0x0000000000007b1d */ /* 0x001fec0000010000 */
[----:B------:R-:W-:Y:S05]  /*0970*/  @!P2 BRA `(.L_x_4) ;  /* 0x0000005800eca947 */ /* 0x000fea0003800000 */
[----:B------:R-:W-:-:S13]  /*0980*/  ISETP.GT.U32.AND P0, PT, R10, 0x1, PT ;  /* 0x000000010a00780c */ /* 0x000fda0003f04070 */
[----:B------:R-:W-:Y:S05]  /*0990*/  @P0 EXIT ;  /* 0x000000000000094d */ /* 0x000fea0003800000 */
[----:B------:R-:W-:Y:S01]  /*09a0*/  ULDC.64 UR4, c[0x0][0x650] ;  /* 0x0001940000047ab9 */ /* 0x000fe20000000a00 */
[----:B------:R-:W-:Y:S01]  /*09b0*/  PRMT R0, RZ, 0x7610, R0 ;  /* 0x00007610ff007816 */ /* 0x000fe20000000000 */
[----:B------:R-:W-:Y:S01]  /*09c0*/  IMAD.MOV.U32 R101, RZ, RZ, -0x1 ;  /* 0xffffffffff657424 */ /* 0x000fe200078e00ff */
[----:B------:R-:W-:Y:S01]  /*09d0*/  ISETP.GE.U32.AND P0, PT, R16, UR4, PT ;  /* 0x0000000410007c0c */ /* 0x000fe2000bf06070 */
[----:B------:R-:W-:Y:S02]  /*09e0*/  IMAD.MOV.U32 R99, RZ, RZ, -0x1 ;  /* 0xffffffffff637424 */ /* 0x000fe400078e00ff */
[----:B------:R-:W-:Y:S01]  /*09f0*/  IMAD.MOV.U32 R97, RZ, RZ, -0x1 ;  /* 0xffffffffff617424 */ /* 0x000fe200078e00ff */
[----:B------:R-:W-:-:S13]  /*0a00*/  ISETP.GE.U32.AND.EX P0, PT, R17, UR5, PT, P0 ;  /* 0x0000000511007c0c */ /* 0x000fda000bf06100 */
[----:B------:R-:W-:Y:S05]  /*0a10*/  @P0 BRA `(.L_x_5) ;  /* 0x0000000400540947 */ /* 0x000fea0003800000 */
[----:B------:R-:W0:Y:S01]  /*0a20*/  LDC.64 R20, c[0x0][0x628] ;  /* 0x00018a00ff147b82 */ /* 0x000e220000000a00 */
[----:B------:R-:W-:Y:S02]  /*0a30*/  IMAD.MOV.U32 R8, RZ, RZ, R16 ;  /* 0x000000ffff087224 */ /* 0x000fe400078e0010 */
[----:B------:R-:W-:-:S05]  /*0a40*/  IMAD.MOV.U32 R9, RZ, RZ, R17 ;  /* 0x000000ffff097224 */ /* 0x000fca00078e0011 */
[----:B------:R-:W1:Y:S08]  /*0a50*/  LDC R0, c[0x0][0x630] ;  /* 0x00018c00ff007b82 */ /* 0x000e700000000800 */
[----:B------:R-:W2:Y:S01]  /*0a60*/  LDC.64 R22, c[0x0][0x620] ;  /* 0x00018800ff167b82 */ /* 0x000ea20000000a00 */
[----:B0-----:R-:W-:-:S04]  /*0a70*/  ISETP.NE.U32.AND P0, PT, R20, RZ, PT ;  /* 0x000000ff1400720c */ /* 0x001fc80003f05070 */
[----:B------:R-:W-:-:S13]  /*0a80*/  ISETP.NE.AND.EX P0, PT, R21, RZ, PT, P0 ;  /* 0x000000ff1500720c */ /* 0x000fda0003f05300 */
[----:B-12---:R-:W-:Y:S05]  /*0a90*/  @!P0 BRA `(.L_x_6) ;  /* 0x0000000000288947 */ /* 0x006fea0003800000 */
[----:B------:R-:W0:Y:S02]  /*0aa0*/  LDC R13, c[0x0][0x634] ;  /* 0x00018d00ff0d7b82 */ /* 0x000e240000000800 */
[----:B0-----:R-:W-:-:S05]  /*0ab0*/  IADD3 R13, P0, R16, R13, RZ ;  /* 0x0000000d100d7210 */ /* 0x001fca0007f1e0ff */
[----:B------:R-:W-:-:S04]  /*0ac0*/  IMAD.X R15, RZ, RZ, R17, P0 ;  /* 0x000000ffff0f7224 */ /* 0x000fc800000e0611 */
[----:B------:R-:W-:-:S04]  /*0ad0*/  IMAD.WIDE.U32 R8, R15, R20, RZ ;  /* 0x000000140f087225 */ /* 0x000fc800078e00ff */
[----:B------:R-:W-:-:S04]  /*0ae0*/  IMAD.WIDE.U32 R10, P0, R13, R21, R8 ;  /* 0x000000150d0a7225 */ /* 0x000fc80007800008 */
[----:B------:R-:W-:-:S04]  /*0af0*/  IMAD.WIDE.U32 R8, R13, R20, RZ ;  /* 0x000000140d087225 */ /* 0x000fc800078e00ff */
[----:B------:R-:W-:Y:S01]  /*0b00*/  IMAD.X R13, RZ, RZ, RZ, P0 ;  /* 0x000000ffff0d7224 */ /* 0x000fe200000e06ff */
[----:B------:R-:W-:Y:S01]  /*0b10*/  IADD3 RZ, P0, R9, R10, RZ ;  /* 0x0000000a09ff7210 */ /* 0x000fe20007f1e0ff */
[----:B------:R-:W-:-:S04]  /*0b20*/  IMAD.MOV.U32 R12, RZ, RZ, R11 ;  /* 0x000000ffff0c7224 */ /* 0x000fc800078e000b */
[----:B------:R-:W-:-:S08]  /*0b30*/  IMAD.WIDE.U32.X R8, R15, R21, R12, P0 ;  /* 0x000000150f087225 */ /* 0x000fd000000e040c */
.L_x_6:
[-CC-:B------:R-:W-:Y:S01]  /*0b40*/  SHF.R.U64 R97, R8, R0.reuse, R9.reuse ;  /* 0x0000000008617219 */ /* 0x180fe20000001209 */
[----:B------:R-:W0:Y:S01]  /*0b50*/  LDC R12, c[0x0][0x618] ;  /* 0x00018600ff0c7b82 */ /* 0x000e220000000800 */
[----:B------:R-:W-:Y:S01]  /*0b60*/  SHF.R.U32.HI R7, RZ, R0, R9 ;  /* 0x00000000ff077219 */ /* 0x000fe20000011609 */
[----:B------:R-:W-:Y:S01]  /*0b70*/  ULDC UR4, c[0x0][0x150] ;  /* 0x0000540000047ab9 */ /* 0x000fe20000000800 */
[----:B------:R-:W-:Y:S02]  /*0b80*/  IADD3 R11, P0, RZ, -R97, RZ ;  /* 0x80000061ff0b7210 */ /* 0x000fe40007f1e0ff */
[----:B------:R-:W-:-:S03]  /*0b90*/  I2FP.F32.U32 R0, R6 ;  /* 0x0000000600007245 */ /* 0x000fc60000201000 */
[----:B------:R-:W1:Y:S01]  /*0ba0*/  LDC.64 R30, c[0x0][0x640] ;  /* 0x00019000ff1e7b82 */ /* 0x000e620000000a00 */
[----:B------:R-:W-:Y:S02]  /*0bb0*/  IMAD.X R13, RZ, RZ, ~R7, P0 ;  /* 0x000000ffff0d7224 */ /* 0x000fe400000e0e07 */
[----:B------:R-:W-:Y:S01]  /*0bc0*/  FMUL R0, R0, UR4 ;  /* 0x0000000400007c20 */ /* 0x000fe20008400000 */
[----:B------:R-:W-:Y:S01]  /*0bd0*/  IMAD.WIDE.U32 R8, R11, R22, R16 ;  /* 0x000000160b087225 */ /* 0x000fe200078e0010 */
[----:B------:R-:W-:-:S03]  /*0be0*/  ULDC UR4, c[0x0][0x154] ;  /* 0x0000550000047ab9 */ /* 0x000fc60000000800 */
[----:B------:R-:W-:Y:S01]  /*0bf0*/  IMAD R10, R13, R22, RZ ;  /* 0x000000160d0a7224 */ /* 0x000fe200078e02ff */
[----:B------:R-:W2:Y:S01]  /*0c00*/  LDC R7, c[0x0][0x144] ;  /* 0x00005100ff077b82 */ /* 0x000ea20000000800 */
[----:B------:R-:W3:Y:S02]  /*0c10*/  F2I.U32.TRUNC.NTZ R0, R0 ;  /* 0x0000000000007305 */ /* 0x000ee4000020f000 */
[----:B------:R-:W-:-:S04]  /*0c20*/  IMAD R11, R11, R23, R10 ;  /* 0x000000170b0b7224 */ /* 0x000fc800078e020a */
[----:B------:R-:W-:Y:S01]  /*0c30*/  IMAD.IADD R9, R9, 0x1, R11 ;  /* 0x0000000109097824 */ /* 0x000fe200078e020b */
[----:B------:R-:W4:Y:S01]  /*0c40*/  LDC R24, c[0x0][0x608] ;  /* 0x00018200ff187b82 */ /* 0x000f220000000800 */
[----:B------:R-:W-:-:S03]  /*0c50*/  IMAD.MOV.U32 R11, RZ, RZ, -0x1 ;  /* 0xffffffffff0b7424 */ /* 0x000fc600078e00ff */
[-CC-:B0-----:R-:W-:Y:S02]  /*0c60*/  SHF.R.U64 R22, R8, R12.reuse, R9.reuse ;  /* 0x0000000c08167219 */ /* 0x181fe40000001209 */
[----:B------:R-:W-:Y:S02]  /*0c70*/  I2FP.F32.U32 R8, R3 ;  /* 0x0000000300087245 */ /* 0x000fe40000201000 */
[----:B------:R-:W0:Y:S01]  /*0c80*/  LDC R28, c[0x0][0x658] ;  /* 0x00019600ff1c7b82 */ /* 0x000e220000000800 */
[----:B-1----:R-:W-:Y:S01]  /*0c90*/  ISETP.NE.U32.AND P0, PT, R30, RZ, PT ;  /* 0x000000ff1e00720c */ /* 0x002fe20003f05070 */
[----:B---3--:R-:W-:Y:S02]  /*0ca0*/  IMAD.MOV R10, RZ, RZ, -R0 ;  /* 0x000000ffff0a7224 */ /* 0x008fe400078e0a00 */
[----:B------:R-:W-:Y:S01]  /*0cb0*/  FMUL R8, R8, UR4 ;  /* 0x0000000408087c20 */ /* 0x000fe20008400000 */
[----:B------:R-:W-:Y:S02]  /*0cc0*/  SHF.R.U32.HI R9, RZ, R12, R9 ;  /* 0x0000000cff097219 */ /* 0x000fe40000011609 */
[----:B------:R-:W-:Y:S01]  /*0cd0*/  ISETP.NE.AND.EX P0, PT, R31, RZ, PT, P0 ;  /* 0x000000ff1f00720c */ /* 0x000fe20003f05300 */
[----:B------:R1:W3:Y:S01]  /*0ce0*/  F2I.U32.TRUNC.NTZ R15, R8 ;  /* 0x00000008000f7305 */ /* 0x0002e2000020f000 */
[----:B------:R-:W1:Y:S01]  /*0cf0*/  LDC R20, c[0x0][0x148] ;  /* 0x00005200ff147b82 */ /* 0x000e620000000800 */
[----:B--2---:R-:W-:-:S07]  /*0d00*/  IMAD R0, R7, R10, R6 ;  /* 0x0000000a07007224 */ /* 0x004fce00078e0206 */
[----:B------:R-:W2:Y:S01]  /*0d10*/  LDC R26, c[0x0][0x600] ;  /* 0x00018000ff1a7b82 */ /* 0x000ea20000000800 */
[-CC-:B----4-:R-:W-:Y:S02]  /*0d20*/  SHF.R.U64 R32, R22, R24.reuse, R9.reuse ;  /* 0x0000001816207219 */ /* 0x190fe40000001209 */
[----:B------:R-:W-:Y:S01]  /*0d30*/  SHF.R.U32.HI R7, RZ, R24, R9 ;  /* 0x00000018ff077219 */ /* 0x000fe20000011609 */
[----:B------:R-:W-:-:S04]  /*0d40*/  IMAD.MOV.U32 R9, RZ, RZ, 0x1 ;  /* 0x00000001ff097424 */ /* 0x000fc800078e00ff */
[----:B------:R-:W4:Y:S01]  /*0d50*/  LDC R21, c[0x0][0x648] ;  /* 0x00019200ff157b82 */ /* 0x000f220000000800 */
[-C--:B0-----:R-:W-:Y:S02]  /*0d60*/  SHF.L.U32 R6, R11, R28.reuse, RZ ;  /* 0x0000001c0b067219 */ /* 0x081fe400000006ff */
[--C-:B------:R-:W-:Y:S02]  /*0d70*/  SHF.R.U64 R24, R32, R28, R7.reuse ;  /* 0x0000001c20187219 */ /* 0x100fe40000001207 */
[----:B------:R-:W-:Y:S02]  /*0d80*/  LOP3.LUT R13, RZ, R6, RZ, 0x33, !PT ;  /* 0x00000006ff0d7212 */ /* 0x000fe400078e33ff */
[-C--:B------:R-:W-:Y:S01]  /*0d90*/  SHF.R.U32.HI R7, RZ, R28.reuse, R7 ;  /* 0x0000001cff077219 */ /* 0x080fe20000011607 */
[----:B------:R-:W0:Y:S01]  /*0da0*/  LDC R23, c[0x0][0x638] ;  /* 0x00018e00ff177b82 */ /* 0x000e220000000800 */
[----:B------:R-:W-:Y:S01]  /*0db0*/  SHF.L.U32 R12, R9, R28, RZ ;  /* 0x0000001c090c7219 */ /* 0x000fe200000006ff */
[----:B------:R-:W-:-:S06]  /*0dc0*/  IMAD.MOV.U32 R6, RZ, RZ, R24 ;  /* 0x000000ffff067224 */ /* 0x000fcc00078e0018 */
[----:B------:R-:W0:Y:S01]  /*0dd0*/  LDC R101, c[0x0][0x610] ;  /* 0x00018400ff657b82 */ /* 0x000e220000000800 */
[----:B-1-3--:R-:W-:Y:S05]  /*0de0*/  @!P0 BRA `(.L_x_7) ;  /* 0x0000000000288947 */ /* 0x00afea0003800000 */
[----:B------:R-:W1:Y:S02]  /*0df0*/  LDC R11, c[0x0][0x64c] ;  /* 0x00019300ff0b7b82 */ /* 0x000e640000000800 */
[----:B-1----:R-:W-:-:S05]  /*0e00*/  IADD3 R11, P0, R24, R11, RZ ;  /* 0x0000000b180b7210 */ /* 0x002fca0007f1e0ff */
        /* <DEDUP_REMOVED lines=8> */
.L_x_7:
[----:B----4-:R-:W-:Y:S01]  /*0e90*/  SHF.R.U64 R6, R6, R21, R7 ;  /* 0x0000001506067219 */ /* 0x010fe20000001207 */
[----:B--2---:R-:W-:Y:S01]  /*0ea0*/  VIADD R7, R26, 0xffffffff ;  /* 0xffffffff1a077836 */ /* 0x004fe20000000000 */
[----:B------:R-:W-:Y:S01]  /*0eb0*/  LOP3.LUT R13, R32, R13, RZ, 0xc0, !PT ;  /* 0x0000000d200d7212 */ /* 0x000fe200078ec0ff */
[----:B------:R-:W-:Y:S02]  /*0ec0*/  IMAD.MOV R15, RZ, RZ, -R15 ;  /* 0x000000ffff0f7224 */ /* 0x000fe400078e0a0f */
[----:B------:R-:W-:Y:S02]  /*0ed0*/  IMAD.MOV R8, RZ, RZ, -R6 ;  /* 0x000000ffff087224 */ /* 0x000fe400078e0a06 */
[----:B------:R-:W-:Y:S01]  /*0ee0*/  IMAD R13, R12, R6, R13 ;  /* 0x000000060c0d7224 */ /* 0x000fe200078e020d */
[----:B------:R-:W-:Y:S01]  /*0ef0*/  LOP3.LUT R6, R22, R7, RZ, 0xc0, !PT ;  /* 0x0000000716067212 */ /* 0x000fe200078ec0ff */
[----:B------:R-:W-:Y:S02]  /*0f00*/  @P3 IMAD R0, R20, R15, R3 ;  /* 0x0000000f14003224 */ /* 0x000fe400078e0203 */
[----:B0-----:R-:W-:-:S02]  /*0f10*/  IMAD R3, R8, R23, R24 ;  /* 0x0000001708037224 */ /* 0x001fc400078e0218 */
[----:B------:R-:W-:Y:S02]  /*0f20*/  IMAD R101, R13, R101, R0 ;  /* 0x000000650d657224 */ /* 0x000fe400078e0200 */
[----:B------:R-:W-:Y:S02]  /*0f30*/  IMAD R6, R3, R26, R6 ;  /* 0x0000001a03067224 */ /* 0x000fe400078e0206 */
[----:B------:R-:W-:-:S03]  /*0f40*/  IMAD.MOV.U32 R0, RZ, RZ, 0x1 ;  /* 0x00000001ff007424 */ /* 0x000fc600078e00ff */
[----:B------:R-:W-:Y:S02]  /*0f50*/  SEL R99, R6, R101, !P3 ;  /* 0x0000006506637207 */ /* 0x000fe40005800000 */
[----:B------:R-:W-:-:S07]  /*0f60*/  SEL R101, R101, R6, !P3 ;  /* 0x0000000665657207 */ /* 0x000fce0005800000 */
.L_x_5:
[----:B------:R-:W-:-:S08]  /*0f70*/  NOP ;  /* 0x0000000000007918 */ /* 0x000fd00000000000 */
[----:B------:R-:W0:Y:S02]  /*0f80*/  USETMAXREG.TRY_ALLOC.CTAPOOL UP0, 0xe8 ;  /* 0x000000e8000079c8 */ /* 0x000e240008000600 */
[----:B0-----:R-:W-:-:S13]  /*0f90*/  PLOP3.LUT P0, PT, PT, PT, UP0, 0x80, 0x0 ;  /* 0x000000000000781c */ /* 0x001fda0003f0f008 */
[----:B------:R-:W-:Y:S05]  /*0fa0*/  @!P0 BRA `(.L_x_5) ;  /* 0xfffffffc00f08947 */ /* 0x000fea000383ffff */
[----:B------:R-:W-:Y:S01]  /*0fb0*/  ULDC.64 UR4, c[0x0][0x598] ;  /* 0x0001660000047ab9 */ /* 0x000fe20000000a00 */
[----:B------:R-:W-:Y:S01]  /*0fc0*/  ULDC.64 UR38, c[0x0][0x208] ;  /* 0x0000820000267ab9 */ /* 0x000fe20000000a00 */
[----:B------:R-:W-:-:S04]  /*0fd0*/  ISETP.NE.U32.AND P0, PT, RZ, UR4, PT ;  /* 0x00000004ff007c0c */ /* 0x000fc8000bf05070 */
[----:B------:R-:W-:-:S13]  /*0fe0*/  ISETP.NE.AND.EX P0, PT, RZ, UR5, PT, P0 ;  /* 0x00000005ff007c0c */ /* 0x000fda000bf05300 */
[----:B------:R-:W-:Y:S05]  /*0ff0*/  @!P0 BRA `(.L_x_8) ;  /* 0x00000000001c8947 */ /* 0x000fea0003800000 */
[----:B------:R-:W0:Y:S02]  /*1000*/  LDC.64 R6, c[0x0][0x598] ;  /* 0x00016600ff067b82 */ /* 0x000e240000000a00 */
[----:B0-----:R-:W2:Y:S02]  /*1010*/  LDG.E.64 R6, desc[UR38][R6.64] ;  /* 0x0000002606067981 */ /* 0x001ea4000c1e1b00 */
[----:B--2---:R-:W-:-:S04]  /*1020*/  ISETP.NE.U32.AND P0, PT, R6, RZ, PT ;  /* 0x000000ff0600720c */ /* 0x004fc80003f05070 */
[----:B------:R-:W-:-:S13]  /*1030*/  ISETP.NE.AND.EX P0, PT, R7, RZ, PT, P0 ;  /* 0x000000ff0700720c */ /* 0x000fda0003f05300 */
[----:B------:R-:W-:Y:S05]  /*1040*/  @!P0 BRA `(.L_x_8) ;  /* 0x0000000000088947 */ /* 0x000fea0003800000 */
[----:B------:R0:W5:Y:S01]  /*1050*/  LD.E R19, desc[UR38][R6.64] ;  /* 0x0000002606137980 */ /* 0x000162000c101900 */
[----:B------:R-:W-:Y:S05]  /*1060*/  BRA `(.L_x_9) ;  /* 0x0000000000247947 */ /* 0x000fea0003800000 */
.L_x_8:
[----:B------:R-:W-:Y:S02]  /*1070*/  ULDC.64 UR4, c[0x0][0x588] ;  /* 0x0001620000047ab9 */ /* 0x000fe40000000a00 */
[----:B------:R-:W-:-:S04]  /*1080*/  ISETP.NE.U32.AND P0, PT, RZ, UR4, PT ;  /* 0x00000004ff007c0c */ /* 0x000fc8000bf05070 */
[----:B------:R-:W-:-:S13]  /*1090*/  ISETP.NE.AND.EX P0, PT, RZ, UR5, PT, P0 ;  /* 0x00000005ff007c0c */ /* 0x000fda000bf05300 */
[----:B------:R-:W-:Y:S05]  /*10a0*/  @!P0 BRA `(.L_x_10) ;  /* 0x00000000000c8947 */ /* 0x000fea0003800000 */
[----:B------:R-:W0:Y:S02]  /*10b0*/  LDC.64 R6, c[0x0][0x588] ;  /* 0x00016200ff067b82 */ /* 0x000e240000000a00 */
[----:B0-----:R1:W5:Y:S01]  /*10c0*/  LDG.E R19, desc[UR38][R6.64] ;  /* 0x0000002606137981 */ /* 0x001362000c1e1900 */
[----:B------:R-:W-:Y:S05]  /*10d0*/  BRA `(.L_x_9) ;  /* 0x0000000000087947 */ /* 0x000fea0003800000 */
.L_x_10:
[----:B------:R-:W-:Y:S02]  /*10e0*/  ULDC UR4, c[0x0][0x580] ;  /* 0x0001600000047ab9 */ /* 0x000fe40000000800 */
[----:B------:R-:W-:-:S07]  /*10f0*/  IMAD.U32 R19, RZ, RZ, UR4 ;  /* 0x00000004ff137e24 */ /* 0x000fce000f8e00ff */
.L_x_9:
[----:B------:R-:W-:Y:S02]  /*1100*/  ULDC.64 UR4, c[0x0][0x5a0] ;  /* 0x0001680000047ab9 */ /* 0x000fe40000000a00 */
[----:B------:R-:W-:-:S04]  /*1110*/  ISETP.NE.U32.AND P0, PT, RZ, UR4, PT ;  /* 0x00000004ff007c0c */ /* 0x000fc8000bf05070 */
[----:B------:R-:W-:-:S13]  /*1120*/  ISETP.NE.AND.EX P0, PT, RZ, UR5, PT, P0 ;  /* 0x00000005ff007c0c */ /* 0x000fda000bf05300 */
[----:B------:R-:W-:Y:S05]  /*1130*/  @!P0 BRA `(.L_x_11) ;  /* 0x00000000001c8947 */ /* 0x000fea0003800000 */
[----:B01----:R-:W0:Y:S02]  /*1140*/  LDC.64 R6, c[0x0][0x5a0] ;  /* 0x00016800ff067b82 */ /* 0x003e240000000a00 */
[----:B0-----:R-:W2:Y:S02]  /*1150*/  LDG.E.64 R6, desc[UR38][R6.64] ;  /* 0x0000002606067981 */ /* 0x001ea4000c1e1b00 */
[----:B--2---:R-:W-:-:S04]  /*1160*/  ISETP.NE.U32.AND P0, PT, R6, RZ, PT ;  /* 0x000000ff0600720c */ /* 0x004fc80003f05070 */
[----:B------:R-:W-:-:S13]  /*1170*/  ISETP.NE.AND.EX P0, PT, R7, RZ, PT, P0 ;  /* 0x000000ff0700720c */ /* 0x000fda0003f05300 */
[----:B------:R-:W-:Y:S05]  /*1180*/  @!P0 BRA `(.L_x_11) ;  /* 0x0000000000088947 */ /* 0x000fea0003800000 */
[----:B------:R0:W5:Y:S01]  /*1190*/  LD.E R88, desc[UR38][R6.64] ;  /* 0x0000002606587980 */ /* 0x000162000c101900 */
[----:B------:R-:W-:Y:S05]  /*11a0*/  BRA `(.L_x_12) ;  /* 0x0000000000247947 */ /* 0x000fea0003800000 */
.L_x_11:
[----:B------:R-:W-:Y:S02]  /*11b0*/  ULDC.64 UR4, c[0x0][0x590] ;  /* 0x0001640000047ab9 */ /* 0x000fe40000000a00 */
[----:B------:R-:W-:-:S04]  /*11c0*/  ISETP.NE.U32.AND P0, PT, RZ, UR4, PT ;  /* 0x00000004ff007c0c */ /* 0x000fc8000bf05070 */
[----:B------:R-:W-:-:S13]  /*11d0*/  ISETP.NE.AND.EX P0, PT, RZ, UR5, PT, P0 ;  /* 0x00000005ff007c0c */ /* 0x000fda000bf05300 */
[----:B------:R-:W-:Y:S05]  /*11e0*/  @!P0 BRA `(.L_x_13) ;  /* 0x00000000000c8947 */ /* 0x000fea0003800000 */
[----:B------:R-:W2:Y:S02]  /*11f0*/  LDC.64 R88, c[0x0][0x590] ;  /* 0x00016400ff587b82 */ /* 0x000ea40000000a00 */
[----:B--2---:R2:W5:Y:S01]  /*1200*/  LDG.E R88, desc[UR38][R88.64] ;  /* 0x0000002658587981 */ /* 0x004562000c1e1900 */
[----:B------:R-:W-:Y:S05]  /*1210*/  BRA `(.L_x_12) ;  /* 0x0000000000087947 */ /* 0x000fea0003800000 */
.L_x_13:
[----:B------:R-:W-:Y:S02]  /*1220*/  ULDC UR4, c[0x0][0x584] ;  /* 0x0001610000047ab9 */ /* 0x000fe40000000800 */
[----:B------:R-:W-:-:S07]  /*1230*/  IMAD.U32 R88, RZ, RZ, UR4 ;  /* 0x00000004ff587e24 */ /* 0x000fce000f8e00ff */
.L_x_12:
[----:B------:R-:W-:-:S13]  /*1240*/  LOP3.LUT P0, RZ, R0, 0xff, RZ, 0xc0, !PT ;  /* 0x000000ff00ff7812 */ /* 0x000fda000780c0ff */
[----:B------:R-:W-:Y:S05]  /*1250*/  @!P0 EXIT ;  /* 0x000000000000894d */ /* 0x000fea0003800000 */
[----:B------:R-:W3:Y:S01]  /*1260*/  LDC R90, c[0x0][0x658] ;  /* 0x00019600ff5a7b82 */ /* 0x000ee20000000800 */
[----:B------:R-:W-:Y:S01]  /*1270*/  LOP3.LUT R14, R14, 0x1, RZ, 0xc0, !PT ;  /* 0x000000010e0e7812 */ /* 0x000fe200078ec0ff */
[----:B------:R-:W-:Y:S01]  /*1280*/  ULDC.64 UR6, c[0x0][0x288] ;  /* 0x0000a20000067ab9 */ /* 0x000fe20000000a00 */
[----:B------:R-:W-:Y:S01]  /*1290*/  SHF.R.U32.HI R0, RZ, 0x2, R4 ;  /* 0x00000002ff007819 */ /* 0x000fe20000011604 */
[----:B------:R-:W-:Y:S01]  /*12a0*/  UIADD3 UR4, UR7, 0xf, URZ ;  /* 0x0000000f07047890 */ /* 0x000fe2000fffe03f */
[----:B------:R-:W-:Y:S01]  /*12b0*/  SHF.R.U32.HI R5, RZ, 0x1, R5 ;  /* 0x00000001ff057819 */ /* 0x000fe20000011605 */
[----:B------:R-:W-:Y:S01]  /*12c0*/  IMAD.SHL.U32 R3, R14, 0x40, RZ ;  /* 0x000000400e037824 */ /* 0x000fe200078e00ff */
[----:B------:R-:W-:Y:S01]  /*12d0*/  LOP3.LUT R0, R0, 0x7, RZ, 0xc0, !PT ;  /* 0x0000000700007812 */ /* 0x000fe200078ec0ff */
[----:B------:R-:W4:Y:S01]  /*12e0*/  LDC.64 R92, c[0x0][0x5c8] ;  /* 0x00017200ff5c7b82 */ /* 0x000f220000000a00 */
[----:B------:R-:W-:Y:S01]  /*12f0*/  USHF.R.S32.HI UR5, URZ, 0x1f, UR4 ;  /* 0x0000001f3f057899 */ /* 0x000fe20008011404 */
[----:B------:R-:W-:Y:S01]  /*1300*/  LOP3.LUT R5, R5, 0x30, RZ, 0xc0, !PT ;  /* 0x0000003005057812 */ /* 0x000fe200078ec0ff */
[----:B01----:R-:W-:Y:S01]  /*1310*/  IMAD.MOV.U32 R7, RZ, RZ, 0x1 ;  /* 0x00000001ff077424 */ /* 0x003fe200078e00ff */
[--C-:B------:R-:W-:Y:S01]  /*1320*/  LOP3.LUT R22, R3, 0x40, R0.reuse, 0xe2, !PT ;  /* 0x0000004003167812 */ /* 0x100fe200078ee200 */
[----:B------:R-:W-:Y:S01]  /*1330*/  ULEA.HI UR5, UR5, UR4, URZ, 0x4 ;  /* 0x0000000405057291 */ /* 0x000fe2000f8f203f */
[-C--:B------:R-:W-:Y:S01]  /*1340*/  IADD3 R3, RZ, -R5.reuse, -R0 ;  /* 0x80000005ff037210 */ /* 0x080fe20007ffe800 */
[----:B------:R-:W-:Y:S01]  /*1350*/  IMAD.U32 R6, RZ, RZ, UR6 ;  /* 0x00000006ff067e24 */ /* 0x000fe2000f8e00ff */
[----:B------:R-:W-:Y:S01]  /*1360*/  LOP3.LUT R22, R22, R5, RZ, 0xfc, !PT ;  /* 0x0000000516167212 */ /* 0x000fe200078efcff */
[----:B------:R-:W-:Y:S01]  /*1370*/  USHF.R.S32.HI UR43, URZ, 0x4, UR5 ;  /* 0x000000043f2b7899 */ /* 0x000fe20008011405 */
[----:B------:R-:W-:Y:S01]  /*1380*/  IMAD.MOV.U32 R5, RZ, RZ, -0x1 ;  /* 0xffffffffff057424 */ /* 0x000fe200078e00ff */
[----:B--2---:R-:W-:Y:S01]  /*1390*/  LOP3.LUT R89, R4, 0x3, RZ, 0xc0, !PT ;  /* 0x0000000304597812 */ /* 0x004fe200078ec0ff */
[----:B------:R-:W-:Y:S01]  /*13a0*/  IMAD R3, R14, -0x40, R3 ;  /* 0xffffffc00e037824 */ /* 0x000fe200078e0203 */
[----:B------:R-:W-:Y:S01]  /*13b0*/  UISETP.LT.AND UP0, UPT, UR43, 0x1, UPT ;  /* 0x000000012b00788c */ /* 0x000fe2000bf01270 */
[----:B------:R-:W-:Y:S01]  /*13c0*/  LOP3.LUT R94, R4, 0x80, RZ, 0xc0, !PT ;  /* 0x00000080045e7812 */ /* 0x000fe200078ec0ff */
[----:B------:R-:W-:Y:S01]  /*13d0*/  ULDC UR4, c[0x0][0x284] ;  /* 0x0000a10000047ab9 */ /* 0x000fe20000000800 */
[-C--:B---3--:R-:W-:Y:S01]  /*13e0*/  SHF.L.U32 R5, R5, R90.reuse, RZ ;  /* 0x0000005a05057219 */ /* 0x088fe200000006ff */
[----:B------:R-:W-:Y:S01]  /*13f0*/  USEL UR44, UR43, 0x1, UP0 ;  /* 0x000000012b2c7887 */ /* 0x000fe20008000000 */
[----:B------:R-:W-:Y:S01]  /*1400*/  IMAD R89, R89, -0x2, R6 ;  /* 0xfffffffe59597824 */ /* 0x000fe200078e0206 */
[----:B------:R-:W-:Y:S01]  /*1410*/  SHF.L.U32 R90, R7, R90, RZ ;  /* 0x0000005a075a7219 */ /* 0x000fe200000006ff */
[----:B------:R-:W-:Y:S01]  /*1420*/  VIADD R96, R3, UR4 ;  /* 0x0000000403607c36 */ /* 0x000fe20008000000 */
[----:B------:R-:W-:Y:S01]  /*1430*/  LOP3.LUT R98, R18, 0x1, RZ, 0xfc, !PT ;  /* 0x0000000112627812 */ /* 0x000fe200078efcff */
[----:B------:R-:W-:Y:S01]  /*1440*/  IMAD.MOV.U32 R23, RZ, RZ, RZ ;  /* 0x000000ffff177224 */ /* 0x000fe200078e00ff */
[----:B------:R-:W-:Y:S01]  /*1450*/  SHF.R.U32.HI R94, RZ, 0x7, R94 ;  /* 0x00000007ff5e7819 */ /* 0x000fe2000001165e */
[----:B------:R-:W-:Y:S01]  /*1460*/  UIADD3 UR44, UR43, -UR44, URZ ;  /* 0x8000002c2b2c7290 */ /* 0x000fe2000fffe03f */
[C---:B----4-:R-:W-:Y:S01]  /*1470*/  SHF.L.U64.HI R91, R92.reuse, 0x3, R93 ;  /* 0x000000035c5b7819 */ /* 0x050fe2000001025d */
[----:B------:R-:W-:Y:S01]  /*1480*/  IMAD.SHL.U32 R92, R92, 0x8, RZ ;  /* 0x000000085c5c7824 */ /* 0x000fe200078e00ff */
[----:B------:R-:W-:Y:S01]  /*1490*/  LOP3.LUT R95, RZ, R5, RZ, 0x33, !PT ;  /* 0x00000005ff5f7212 */ /* 0x000fe200078e33ff */
[----:B------:R-:W-:Y:S01]  /*14a0*/  IMAD.SHL.U32 R93, R4, 0x2, RZ ;  /* 0x00000002045d7824 */ /* 0x000fe200078e00ff */
[----:B------:R-:W-:Y:S01]  /*14b0*/  UMOV UR40, URZ ;  /* 0x0000003f00287c82 */ /* 0x000fe20008000000 */
[----:B------:R-:W-:-:S06]  /*14c0*/  UMOV UR41, URZ ;  /* 0x0000003f00297c82 */ /* 0x000fcc0008000000 */
.L_x_159:
[----:B0-----:R-:W0:Y:S01]  /*14d0*/  SHFL.IDX PT, R0, R94, RZ, 0x1f ;  /* 0x00001fff5e007589 */ /* 0x001e2200000e0000 */
[----:B-1----:R-:W1:Y:S01]  /*14e0*/  S2UR UR7, SR_CgaCtaId ;  /* 0x00000000000779c3 */ /* 0x002e620000008800 */
[----:B------:R-:W-:Y:S01]  /*14f0*/  UMOV UR6, 0x400 ;  /* 0x0000040000067882 */ /* 0x000fe20000000000 */
[----:B0-----:R-:W-:Y:S01]  /*1500*/  R2UR UR4, R0 ;  /* 0x00000000000472ca */ /* 0x001fe200000e0000 */
[----:B-1----:R-:W-:-:S12]  /*1510*/  ULEA UR46, UR7, UR6, 0x18 ;  /* 0x00000006072e7291 */ /* 0x002fd8000f8ec03f */
[----:B------:R-:W-:-:S04]  /*1520*/  ULEA.HI UR5, UR4, UR4, URZ, 0x1 ;  /* 0x0000000404057291 */ /* 0x000fc8000f8f083f */
[----:B------:R-:W-:-:S04]  /*1530*/  ULOP3.LUT UR5, UR5, 0x1ffffe, URZ, 0xc0, !UPT ;  /* 0x001ffffe05057892 */ /* 0x000fc8000f8ec03f */
[----:B------:R-:W-:-:S03]  /*1540*/  UIADD3 UR5, UR4, -UR5, URZ ;  /* 0x8000000504057290 */ /* 0x000fc6000fffe03f */
[----:B------:R-:W-:Y:S01]  /*1550*/  ULDC UR4, c[0x0][0x28c] ;  /* 0x0000a30000047ab9 */ /* 0x000fe20000000800 */
[----:B------:R-:W-:Y:S01]  /*1560*/  ULEA UR5, UR5, UR46, 0xb ;  /* 0x0000002e05057291 */ /* 0x000fe2000f8e583f */
[----:B------:R-:W-:-:S03]  /*1570*/  ISETP.LT.AND P0, PT, RZ, UR4, PT ;  /* 0x00000004ff007c0c */ /* 0x000fc6000bf01270 */
[----:B------:R-:W-:-:S04]  /*1580*/  UIADD3 UR5, UR5, 0x280, URZ ;  /* 0x0000028005057890 */ /* 0x000fc8000fffe03f */
[----:B------:R-:W-:-:S04]  /*1590*/  USHF.R.U32.HI UR5, URZ, 0x4, UR5 ;  /* 0x000000043f057899 */ /* 0x000fc80008011605 */
[----:B------:R-:W-:-:S04]  /*15a0*/  ULOP3.LUT UR5, UR5, 0x3fff, URZ, 0xc0, !UPT ;  /* 0x00003fff05057892 */ /* 0x000fc8000f8ec03f */
[----:B------:R-:W-:Y:S01]  /*15b0*/  ULOP3.LUT UR45, UR5, 0x10000, URZ, 0xfc, !UPT ;  /* 0x00010000052d7892 */ /* 0x000fe2000f8efc3f */
[----:B--2345:R-:W-:Y:S11]  /*15c0*/  @P0 BRA `(.L_x_14) ;  /* 0x0000000000400947 */ /* 0x03cff60003800000 */
[----:B------:R-:W-:Y:S01]  /*15d0*/  MOV R0, 0x0 ;  /* 0x0000000000007802 */ /* 0x000fe20000000f00 */
[----:B------:R-:W-:Y:S01]  /*15e0*/  ULDC.64 UR4, c[0x4][0x68] ;  /* 0x01001a0000047ab9 */ /* 0x000fe20000000a00 */
[----:B------:R-:W-:Y:S01]  /*15f0*/  ULDC.64 UR6, c[0x4][0x8] ;  /* 0x0100020000067ab9 */ /* 0x000fe20000000a00 */
[----:B------:R-:W-:Y:S01]  /*1600*/  IMAD.U32 R4, RZ, RZ, UR4 ;  /* 0x00000004ff047e24 */ /* 0x000fe2000f8e00ff */
[----:B------:R0:W1:Y:S01]  /*1610*/  LDC.64 R14, c[0x4][R0] ;  /* 0x01000000000e7b82 */ /* 0x0000620000000a00 */
[----:B------:R-:W-:Y:S01]  /*1620*/  IMAD.U32 R5, RZ, RZ, UR5 ;  /* 0x00000005ff057e24 */ /* 0x000fe2000f8e00ff */
[----:B------:R-:W-:Y:S01]  /*1630*/  ULDC.64 UR4, c[0x4][0x70] ;  /* 0x01001c0000047ab9 */ /* 0x000fe20000000a00 */
[----:B------:R-:W-:Y:S02]  /*1640*/  IMAD.U32 R10, RZ, RZ, UR6 ;  /* 0x00000006ff0a7e24 */ /* 0x000fe4000f8e00ff */
[----:B------:R-:W-:Y:S02]  /*1650*/  IMAD.U32 R6, RZ, RZ, UR4 ;  /* 0x00000004ff067e24 */ /* 0x000fe4000f8e00ff */
[----:B------:R-:W-:-:S02]  /*1660*/  IMAD.U32 R7, RZ, RZ, UR5 ;  /* 0x00000005ff077e24 */ /* 0x000fc4000f8e00ff */
[----:B------:R-:W-:Y:S02]  /*1670*/  IMAD.U32 R11, RZ, RZ, UR7 ;  /* 0x00000007ff0b7e24 */ /* 0x000fe4000f8e00ff */
[----:B------:R-:W-:Y:S02]  /*1680*/  IMAD.MOV.U32 R8, RZ, RZ, 0x1e1 ;  /* 0x000001e1ff087424 */ /* 0x000fe400078e00ff */
[----:B------:R-:W-:Y:S02]  /*1690*/  IMAD.MOV.U32 R12, RZ, RZ, 0x1 ;  /* 0x00000001ff0c7424 */ /* 0x000fe400078e00ff */
[----:B0-----:R-:W-:-:S07]  /*16a0*/  IMAD.MOV.U32 R13, RZ, RZ, RZ ;  /* 0x000000ffff0d7224 */ /* 0x001fce00078e00ff */
[----:B------:R-:W-:-:S07]  /*16b0*/  LEPC R20, `(.L_x_14) ;  /* 0x000000001014794e */ /* 0x000fce0000000000 */
[----:B-1---5:R-:W-:Y:S05]  /*16c0*/  CALL.ABS.NOINC R14 ;  /* 0x000000000e007343 */ /* 0x022fea0003c00000 */
.L_x_14:
[----:B------:R-:W-:-:S13]  /*16d0*/  ISETP.NE.AND P0, PT, R98, 0x3, PT ;  /* 0x000000036200780c */ /* 0x000fda0003f05270 */
[----:B------:R-:W-:Y:S05]  /*16e0*/  @!P0 BRA `(.L_x_15) ;  /* 0x0000000000048947 */ /* 0x000fea0003800000 */
[----:B------:R-:W-:Y:S01]  /*16f0*/  BPT.TRAP 0x1 ;  /* 0x000000040000795c */ /* 0x000fe20000300000 */
.L_x_15:
[----:B------:R-:W-:Y:S02]  /*1700*/  IMAD.U32 R3, RZ, RZ, UR41 ;  /* 0x00000029ff037e24 */ /* 0x000fe4000f8e00ff */
[----:B------:R-:W-:-:S03]  /*1710*/  IMAD.U32 R0, RZ, RZ, UR40 ;  /* 0x00000028ff007e24 */ /* 0x000fc6000f8e00ff */
[----:B------:R-:W-:Y:S02]  /*1720*/  LEA R3, R3, UR46, 0x3 ;  /* 0x0000002e03037c11 */ /* 0x000fe4000f8e18ff */
[----:B------:R-:W-:-:S04]  /*1730*/  SHF.L.U32 R0, R0, 0x1f, RZ ;  /* 0x0000001f00007819 */ /* 0x000fc800000006ff */
[----:B------:R0:W1:Y:S01]  /*1740*/  SYNCS.PHASECHK.TRANS64.TRYWAIT P1, [R3+URZ], R0 ;  /* 0x00000000030075a7 */ /* 0x000062000802017f */
[----:B------:R-:W-:Y:S05]  /*1750*/  @!P0 BRA `(.L_x_16) ;  /* 0x0000000000048947 */ /* 0x000fea0003800000 */
[----:B------:R-:W-:Y:S01]  /*1760*/  BPT.TRAP 0x1 ;  /* 0x000000040000795c */ /* 0x000fe20000300000 */
.L_x_16:
[----:B------:R-:W-:-:S05]  /*1770*/  IMAD.U32 R4, RZ, RZ, UR44 ;  /* 0x0000002cff047e24 */ /* 0x000fca000f8e00ff */
[----:B------:R-:W-:Y:S01]  /*1780*/  ISETP.GE.AND P2, PT, R4, 0x1, PT ;  /* 0x000000010400780c */ /* 0x000fe20003f46270 */
[----:B-1----:R-:W-:-:S12]  /*1790*/  @P1 BRA `(.L_x_17) ;  /* 0x0000000000081947 */ /* 0x002fd80003800000 */
[----:B------:R-:W1:Y:S02]  /*17a0*/  SYNCS.PHASECHK.TRANS64.TRYWAIT P1, [R3+URZ], R0 ;  /* 0x00000000030075a7 */ /* 0x000e64000802017f */
[----:B-1----:R-:W-:Y:S05]  /*17b0*/  @!P1 BRA `(.L_x_18) ;  /* 0x0000007000249947 */ /* 0x002fea0003800000 */
.L_x_17:
[----:B------:R-:W-:Y:S05]  /*17c0*/  WARPSYNC.ALL ;  /* 0x0000000000007948 */ /* 0x000fea0003800000 */
[----:B------:R-:W-:Y:S01]  /*17d0*/  UIADD3 UR4, UR46, 0x1c280, URZ ;  /* 0x0001c2802e047890 */ /* 0x000fe2000fffe03f */
[----:B------:R-:W-:Y:S01]  /*17e0*/  WARPGROUP.ARRIVE ;  /* 0x00000000000079c5 */ /* 0x000fe20000000000 */
[----:B------:R-:W-:Y:S01]  /*17f0*/  UMOV UR5, 0xc0000010 ;  /* 0xc000001000057882 */ /* 0x000fe20000000000 */
[----:B------:R-:W-:Y:S01]  /*1800*/  UMOV UR7, 0xc0000010 ;  /* 0xc000001000077882 */ /* 0x000fe20000000000 */
[----:B------:R-:W-:-:S04]  /*1810*/  USHF.R.U32.HI UR4, URZ, 0x4, UR4 ;  /* 0x000000043f047899 */ /* 0x000fc80008011604 */
[----:B------:R-:W-:-:S04]  /*1820*/  ULOP3.LUT UR4, UR4, 0x3fff, URZ, 0xc0, !UPT ;  /* 0x00003fff04047892 */ /* 0x000fc8000f8ec03f */
[----:B------:R-:W-:Y:S02]  /*1830*/  ULOP3.LUT UR10, UR4, 0x10000, URZ, 0xfc, !UPT ;  /* 0x00010000040a7892 */ /* 0x000fe4000f8efc3f */
[----:B------:R-:W-:Y:S02]  /*1840*/  ULEA UR4, UR41, UR45, 0x8 ;  /* 0x0000002d29047291 */ /* 0x000fe4000f8e403f */
[----:B------:R-:W-:-:S09]  /*1850*/  ULEA UR6, UR41, UR10, 0x8 ;  /* 0x0000000a29067291 */ /* 0x000fd2000f8e403f */
[----:B------:R-:W-:Y:S03]  /*1860*/  HGMMA.64x128x16.F32 R24, gdesc[UR4], RZ, !UPT, gsb0 ;  /* 0x01e00000041879f0 */ /* 0x000fe6000c0008ff */
[----:B------:R-:W-:Y:S02]  /*1870*/  WARPGROUP.DEPBAR.LE gsb0, 0x0 ;  /* 0x00008000000079c5 */ /* 0x000fe40000010000 */
[----:B------:R-:W-:Y:S05]  /*1880*/  @!P2 BRA `(.L_x_19) ;  /* 0x0000000000c0a947 */ /* 0x000fea0003800000 */
[----:B------:R-:W-:Y:S01]  /*1890*/  UIADD3 UR4, UR41, 0x1, URZ ;  /* 0x0000000129047890 */ /* 0x000fe2000fffe03f */
[----:B01----:R-:W-:Y:S01]  /*18a0*/  IMAD.U32 R0, RZ, RZ, UR44 ;  /* 0x0000002cff007e24 */ /* 0x003fe2000f8e00ff */
[----:B------:R-:W-:Y:S02]  /*18b0*/  UMOV UR9, UR41 ;  /* 0x0000002900097c82 */ /* 0x000fe40008000000 */
[----:B------:R-:W-:-:S04]  /*18c0*/  UISETP.NE.AND UP0, UPT, UR4, 0x1c, UPT ;  /* 0x0000001c0400788c */ /* 0x000fc8000bf05270 */
[----:B------:R-:W-:Y:S02]  /*18d0*/  USEL UR5, URZ, 0x1, UP0 ;  /* 0x000000013f057887 */ /* 0x000fe40008000000 */
[----:B------:R-:W-:Y:S02]  /*18e0*/  USEL UR8, UR4, URZ, UP0 ;  /* 0x0000003f04087287 */ /* 0x000fe40008000000 */
[----:B------:R-:W-:-:S06]  /*18f0*/  ULOP3.LUT UR5, UR40, UR5, URZ, 0x3c, !UPT ;  /* 0x0000000528057292 */ /* 0x000fcc000f8e3c3f */
[----:B------:R-:W-:-:S07]  /*1900*/  IMAD.U32 R5, RZ, RZ, UR5 ;  /* 0x00000005ff057e24 */ /* 0x000fce000f8e00ff */
.L_x_26:
[----:B01----:R-:W-:Y:S05]  /*1910*/  @!P0 BRA `(.L_x_20) ;  /* 0x0000000000048947 */ /* 0x003fea0003800000 */
[----:B------:R-:W-:Y:S01]  /*1920*/  BPT.TRAP 0x1 ;  /* 0x000000040000795c */ /* 0x000fe20000300000 */
.L_x_20:
[----:B------:R-:W0:Y:S01]  /*1930*/  S2UR UR5, SR_CgaCtaId ;  /* 0x00000000000579c3 */ /* 0x000e220000008800 */
[----:B------:R-:W-:Y:S01]  /*1940*/  UMOV UR4, 0x400 ;  /* 0x0000040000047882 */ /* 0x000fe20000000000 */
[----:B------:R-:W-:Y:S01]  /*1950*/  SHF.L.U32 R3, R5, 0x1f, RZ ;  /* 0x0000001f05037819 */ /* 0x000fe200000006ff */
[----:B0-----:R-:W-:-:S04]  /*1960*/  ULEA UR11, UR5, UR4, 0x18 ;  /* 0x00000004050b7291 */ /* 0x001fc8000f8ec03f */
[----:B------:R-:W-:-:S09]  /*1970*/  ULEA UR4, UR8, UR11, 0x3 ;  /* 0x0000000b08047291 */ /* 0x000fd2000f8e183f */
[----:B------:R0:W1:Y:S01]  /*1980*/  SYNCS.PHASECHK.TRANS64.TRYWAIT P1, [UR4], R3 ;  /* 0x00000003ff0075a7 */ /* 0x0000620008020144 */
[----:B------:R-:W-:Y:S05]  /*1990*/  @!P0 BRA `(.L_x_21) ;  /* 0x0000000000048947 */ /* 0x000fea0003800000 */
[----:B------:R-:W-:Y:S01]  /*19a0*/  BPT.TRAP 0x1 ;  /* 0x000000040000795c */ /* 0x000fe20000300000 */
.L_x_21:
[----:B-1----:R-:W-:Y:S05]  /*19b0*/  @P1 BRA `(.L_x_22) ;  /* 0x0000000000081947 */ /* 0x002fea0003800000 */
[----:B------:R-:W1:Y:S02]  /*19c0*/  SYNCS.PHASECHK.TRANS64.TRYWAIT P1, [UR4], R3 ;  /* 0x00000003ff0075a7 */ /* 0x000e640008020144 */
[----:B-1----:R-:W-:Y:S05]  /*19d0*/  @!P1 BRA `(.L_x_23) ;  /* 0x0000006c00b09947 */ /* 0x002fea0003800000 */
.L_x_22:
[----:B------:R-:W-:Y:S01]  /*19e0*/  ULEA UR4, UR8, UR45, 0x8 ;  /* 0x0000002d08047291 */ /* 0x000fe2000f8e403f */
[----:B------:R-:W-:Y:S01]  /*19f0*/  WARPGROUP.ARRIVE ;  /* 0x00000000000079c5 */ /* 0x000fe20000000000 */
[----:B------:R-:W-:Y:S01]  /*1a00*/  ULEA UR6, UR8, UR10, 0x8 ;  /* 0x0000000a08067291 */ /* 0x000fe2000f8e403f */
[----:B------:R-:W-:Y:S01]  /*1a10*/  UMOV UR5, 0xc0000010 ;  /* 0xc000001000057882 */ /* 0x000fe20000000000 */
[----:B------:R-:W-:-:S07]  /*1a20*/  UMOV UR7, 0xc0000010 ;  /* 0xc000001000077882 */ /* 0x000fce0000000000 */
[----:B------:R-:W-:Y:S03]  /*1a30*/  HGMMA.64x128x16.F32 R24, gdesc[UR4], R24, gsb0 ;  /* 0x01e00000041879f0 */ /* 0x000fe60008000818 */
[----:B------:R-:W-:Y:S02]  /*1a40*/  WARPGROUP.DEPBAR.LE gsb0, 0x0 ;  /* 0x00008000000079c5 */ /* 0x000fe40000010000 */
[----:B------:R-:W-:Y:S05]  /*1a50*/  @!P0 BRA `(.L_x_24) ;  /* 0x0000000000048947 */ /* 0x000fea0003800000 */
[----:B------:R-:W-:Y:S01]  /*1a60*/  BPT.TRAP 0x1 ;  /* 0x000000040000795c */ /* 0x000fe20000300000 */
.L_x_24:
[----:B------:R-:W-:Y:S01]  /*1a70*/  ULEA UR4, UR9, UR11, 0x3 ;  /* 0x0000000b09047291 */ /* 0x000fe2000f8e183f */
[----:B------:R-:W-:-:S03]  /*1a80*/  ISETP.GT.U32.AND P1, PT, R18, 0x1, PT ;  /* 0x000000011200780c */ /* 0x000fc60003f24070 */
[----:B------:R-:W-:-:S04]  /*1a90*/  UIADD3 UR4, UR4, 0xe0, URZ ;  /* 0x000000e004047890 */ /* 0x000fc8000fffe03f */
[----:B------:R-:W-:-:S09]  /*1aa0*/  UPRMT UR4, URZ, 0x654, UR4 ;  /* 0x000006543f047896 */ /* 0x000fd20008000004 */
[----:B------:R-:W-:Y:S01]  /*1ab0*/  SYNCS.ARRIVE.TRANS64.RED.A1T0 RZ, [UR4], RZ ;  /* 0x000000ffffff79a7 */ /* 0x000fe20008100404 */
[----:B------:R-:W-:Y:S05]  /*1ac0*/  @P1 BRA `(.L_x_25) ;  /* 0x0000000000041947 */ /* 0x000fea0003800000 */
[----:B------:R-:W-:Y:S01]  /*1ad0*/  BPT.TRAP 0x1 ;  /* 0x000000040000795c */ /* 0x000fe20000300000 */
.L_x_25:
[----:B------:R-:W-:Y:S01]  /*1ae0*/  UIADD3 UR8, UR8, 0x1, URZ ;  /* 0x0000000108087890 */ /* 0x000fe2000fffe03f */
[C---:B------:R-:W-:Y:S01]  /*1af0*/  ISETP.GT.AND P1, PT, R0.reuse, 0x1, PT ;  /* 0x000000010000780c */ /* 0x040fe20003f24270 */
[----:B------:R-:W-:Y:S01]  /*1b00*/  UIADD3 UR9, UR9, 0x1, URZ ;  /* 0x0000000109097890 */ /* 0x000fe2000fffe03f */
[----:B------:R-:W-:Y:S01]  /*1b10*/  VIADD R0, R0, 0xffffffff ;  /* 0xffffffff00007836 */ /* 0x000fe20000000000 */
[----:B------:R-:W-:Y:S02]  /*1b20*/  UISETP.NE.AND UP0, UPT, UR8, 0x1c, UPT ;  /* 0x0000001c0800788c */ /* 0x000fe4000bf05270 */
[----:B------:R-:W-:Y:S02]  /*1b30*/  UISETP.NE.AND UP1, UPT, UR9, 0x1c, UPT ;  /* 0x0000001c0900788c */ /* 0x000fe4000bf25270 */
[----:B------:R-:W-:Y:S02]  /*1b40*/  USEL UR4, URZ, 0x1, UP0 ;  /* 0x000000013f047887 */ /* 0x000fe40008000000 */
[----:B------:R-:W-:-:S02]  /*1b50*/  USEL UR8, UR8, URZ, UP0 ;  /* 0x0000003f08087287 */ /* 0x000fc40008000000 */
[----:B------:R-:W-:Y:S02]  /*1b60*/  USEL UR9, UR9, URZ, UP1 ;  /* 0x0000003f09097287 */ /* 0x000fe40008800000 */
[----:B------:R-:W-:Y:S01]  /*1b70*/  LOP3.LUT R5, R5, UR4, RZ, 0x3c, !PT ;  /* 0x0000000405057c12 */ /* 0x000fe2000f8e3cff */
[----:B------:R-:W-:Y:S09]  /*1b80*/  @P1 BRA `(.L_x_26) ;  /* 0xfffffffc00601947 */ /* 0x000ff2000383ffff */
.L_x_19:
[----:B01----:R-:W0:Y:S02]  /*1b90*/  LDC R0, c[0x0][0x28c] ;  /* 0x0000a300ff007b82 */ /* 0x003e240000000800 */
[----:B0-----:R-:W-:-:S13]  /*1ba0*/  ISETP.GE.AND P1, PT, R0, 0x1, PT ;  /* 0x000000010000780c */ /* 0x001fda0003f26270 */
[----:B------:R-:W-:Y:S05]  /*1bb0*/  @!P1 BRA `(.L_x_27) ;  /* 0x0000000000409947 */ /* 0x000fea0003800000 */
[----:B------:R-:W-:Y:S05]  /*1bc0*/  @!P0 BRA `(.L_x_28) ;  /* 0x0000000000048947 */ /* 0x000fea0003800000 */
[----:B------:R-:W-:Y:S01]  /*1bd0*/  BPT.TRAP 0x1 ;  /* 0x000000040000795c */ /* 0x000fe20000300000 */
.L_x_28:
[----:B------:R-:W0:Y:S01]  /*1be0*/  S2UR UR7, SR_CgaCtaId ;  /* 0x00000000000779c3 */ /* 0x000e220000008800 */
[----:B------:R-:W-:Y:S01]  /*1bf0*/  UIADD3 UR6, UR44, UR41, URZ ;  /* 0x000000292c067290 */ /* 0x000fe2000fffe03f */
[----:B------:R-:W-:-:S03]  /*1c00*/  ISETP.GT.U32.AND P0, PT, R18, 0x1, PT ;  /* 0x000000011200780c */ /* 0x000fc60003f04070 */
[----:B------:R-:W-:-:S04]  /*1c10*/  USHF.R.U32.HI UR4, URZ, 0x2, UR6 ;  /* 0x000000023f047899 */ /* 0x000fc80008011606 */
[----:B------:R-:W-:-:S07]  /*1c20*/  UIMAD.WIDE.U32 UR4, UR4, 0x24924925, URZ ;  /* 0x24924925040478a5 */ /* 0x000fce000f8e003f */
[----:B------:R-:W-:Y:S02]  /*1c30*/  UMOV UR4, 0x400 ;  /* 0x0000040000047882 */ /* 0x000fe40000000000 */
[----:B0-----:R-:W-:Y:S02]  /*1c40*/  ULEA UR7, UR7, UR4, 0x18 ;  /* 0x0000000407077291 */ /* 0x001fe4000f8ec03f */
[----:B------:R-:W-:-:S04]  /*1c50*/  UIMAD UR4, UR5, -0x1c, UR6 ;  /* 0xffffffe4050478a4 */ /* 0x000fc8000f8e0206 */
[----:B------:R-:W-:-:S04]  /*1c60*/  ULEA UR4, UR4, UR7, 0x3 ;  /* 0x0000000704047291 */ /* 0x000fc8000f8e183f */
[----:B------:R-:W-:-:S04]  /*1c70*/  UIADD3 UR4, UR4, 0xe0, URZ ;  /* 0x000000e004047890 */ /* 0x000fc8000fffe03f */
[----:B------:R-:W-:-:S09]  /*1c80*/  UPRMT UR4, URZ, 0x654, UR4 ;  /* 0x000006543f047896 */ /* 0x000fd20008000004 */
[----:B------:R-:W-:Y:S01]  /*1c90*/  SYNCS.ARRIVE.TRANS64.RED.A1T0 RZ, [UR4], RZ ;  /* 0x000000ffffff79a7 */ /* 0x000fe20008100404 */
[----:B------:R-:W-:Y:S05]  /*1ca0*/  @P0 BRA `(.L_x_27) ;  /* 0x0000000000040947 */ /* 0x000fea0003800000 */
[----:B------:R-:W-:Y:S01]  /*1cb0*/  BPT.TRAP 0x1 ;  /* 0x000000040000795c */ /* 0x000fe20000300000 */
.L_x_27:
[----:B------:R-:W-:Y:S01]  /*1cc0*/  IMAD.SHL.U32 R6, R99, 0x80, RZ ;  /* 0x0000008063067824 */ /* 0x000fe200078e00ff */
[----:B------:R-:W-:Y:S01]  /*1cd0*/  UIADD3 UR41, UR43, UR41, URZ ;  /* 0x000000292b297290 */ /* 0x000fe2000fffe03f */
[----:B------:R-:W-:Y:S01]  /*1ce0*/  SHF.R.S32.HI R13, RZ, 0x1f, R97 ;  /* 0x0000001fff0d7819 */ /* 0x000fe20000011461 */
[----:B------:R-:W-:Y:S01]  /*1cf0*/  ULDC UR7, c[0x0][0x288] ;  /* 0x0000a20000077ab9 */ /* 0x000fe20000000800 */
[----:B------:R-:W-:Y:S01]  /*1d00*/  IMAD.SHL.U32 R3, R101, 0x80, RZ ;  /* 0x0000008065037824 */ /* 0x000fe200078e00ff */
[C---:B------:R-:W-:Y:S01]  /*1d10*/  LOP3.LUT R8, R6.reuse, 0x6, R93, 0xf8, !PT ;  /* 0x0000000606087812 */ /* 0x040fe200078ef85d */
[----:B------:R-:W-:Y:S01]  /*1d20*/  UISETP.GT.U32.AND UP0, UPT, UR41, 0x1b, UPT ;  /* 0x0000001b2900788c */ /* 0x000fe2000bf04070 */
[----:B------:R-:W-:Y:S01]  /*1d30*/  ISETP.GE.AND P0, PT, R6, UR7, PT ;  /* 0x0000000706007c0c */ /* 0x000fe2000bf06270 */
[----:B------:R-:W-:Y:S01]  /*1d40*/  ULDC.64 UR4, c[0x0][0x5d0] ;  /* 0x0001740000047ab9 */ /* 0x000fe20000000a00 */
[--C-:B------:R-:W-:Y:S01]  /*1d50*/  SHF.R.S32.HI R9, RZ, 0x1f, R8.reuse ;  /* 0x0000001fff097819 */ /* 0x100fe20000011408 */
[----:B------:R-:W-:Y:S01]  /*1d60*/  ULDC UR10, c[0x0][0x284] ;  /* 0x0000a100000a7ab9 */ /* 0x000fe20000000800 */
[----:B------:R-:W-:Y:S01]  /*1d70*/  IMAD R0, R13, UR4, RZ ;  /* 0x000000040d007c24 */ /* 0x000fe2000f8e02ff */
[----:B------:R-:W-:Y:S01]  /*1d80*/  UISETP.LT.U32.AND UP0, UPT, UR43, 0x1c, UP0 ;  /* 0x0000001c2b00788c */ /* 0x000fe20008701070 */
[----:B------:R-:W-:Y:S01]  /*1d90*/  ISETP.GE.OR P0, PT, R3, UR10, P0 ;  /* 0x0000000a03007c0c */ /* 0x000fe20008706670 */
[----:B------:R-:W-:Y:S01]  /*1da0*/  UISETP.GE.U32.AND UP1, UPT, UR43, 0x1c, UPT ;  /* 0x0000001c2b00788c */ /* 0x000fe2000bf26070 */
[----:B------:R-:W-:Y:S01]  /*1db0*/  IMAD.WIDE.U32 R4, R97, UR4, R8 ;  /* 0x0000000461047c25 */ /* 0x000fe2000f8e0008 */
[----:B------:R-:W-:-:S02]  /*1dc0*/  USHF.R.U32.HI UR4, URZ, 0x2, UR41 ;  /* 0x000000023f047899 */ /* 0x000fc40008011629 */
[----:B------:R-:W-:Y:S01]  /*1dd0*/  USEL UR6, URZ, 0x1, !UP0 ;  /* 0x000000013f067887 */ /* 0x000fe2000c000000 */
[----:B------:R-:W-:Y:S01]  /*1de0*/  IMAD R7, R97, UR5, R0 ;  /* 0x0000000561077c24 */ /* 0x000fe2000f8e0200 */
[----:B------:R-:W-:Y:S01]  /*1df0*/  ULDC.64 UR8, c[0x0][0x5c8] ;  /* 0x0001720000087ab9 */ /* 0x000fe20000000a00 */
[----:B------:R-:W-:Y:S01]  /*1e00*/  IMAD.WIDE R100, R101, 0x80, R22 ;  /* 0x0000008065647825 */ /* 0x000fe200078e0216 */
[----:B------:R-:W-:Y:S02]  /*1e10*/  UIMAD.WIDE.U32 UR4, UR4, 0x24924925, URZ ;  /* 0x24924925040478a5 */ /* 0x000fe4000f8e003f */
[----:B------:R-:W-:Y:S01]  /*1e20*/  ULOP3.LUT UR40, UR40, UR6, URZ, 0x3c, !UPT ;  /* 0x0000000628287292 */ /* 0x000fe2000f8e3c3f */
[----:B------:R-:W-:Y:S01]  /*1e30*/  IMAD R11, R101, UR8, RZ ;  /* 0x00000008650b7c24 */ /* 0x000fe2000f8e02ff */
[----:B------:R-:W-:Y:S01]  /*1e40*/  UIMAD UR41, UR5, -0x1c, UR41 ;  /* 0xffffffe4052978a4 */ /* 0x000fe2000f8e0229 */
[----:B------:R-:W-:Y:S01]  /*1e50*/  IMAD.IADD R5, R5, 0x1, R7 ;  /* 0x0000000105057824 */ /* 0x000fe200078e0207 */
[----:B------:R-:W-:Y:S01]  /*1e60*/  @UP1 ULOP3.LUT UR40, UR40, 0x1, UR5, 0x78, !UPT ;  /* 0x0000000128281892 */ /* 0x000fe2000f8e7805 */
[----:B------:R-:W-:-:S02]  /*1e70*/  IMAD R11, R100, UR9, R11 ;  /* 0x00000009640b7c24 */ /* 0x000fc4000f8e020b */
[----:B------:R-:W-:-:S04]  /*1e80*/  IMAD.WIDE.U32 R102, R100, UR8, R4 ;  /* 0x0000000864667c25 */ /* 0x000fc8000f8e0004 */
[----:B------:R-:W-:Y:S01]  /*1e90*/  IMAD.MOV.U32 R0, RZ, RZ, -0x1 ;  /* 0xffffffffff007424 */ /* 0x000fe200078e00ff */
[----:B------:R-:W-:Y:S06]  /*1ea0*/  @P0 BRA `(.L_x_29) ;  /* 0x00000040001c0947 */ /* 0x000fec0003800000 */
[----:B-----5:R-:W-:Y:S01]  /*1eb0*/  FSETP.NEU.AND P0, PT, R88, RZ, PT ;  /* 0x000000ff5800720b */ /* 0x020fe20003f0d000 */
[----:B------:R-:W-:Y:S01]  /*1ec0*/  IMAD.IADD R4, R89, 0x1, -R6 ;  /* 0x0000000159047824 */ /* 0x000fe200078e0a06 */
[----:B------:R-:W-:Y:S01]  /*1ed0*/  BSSY B0, `(.L_x_29) ;  /* 0x0000404000007945 */ /* 0x000fe20003800000 */
[----:B------:R-:W-:Y:S02]  /*1ee0*/  IMAD.IADD R3, R96, 0x1, -R3 ;  /* 0x0000000160037824 */ /* 0x000fe400078e0a03 */
[----:B------:R-:W-:Y:S01]  /*1ef0*/  IMAD.IADD R99, R103, 0x1, R11 ;  /* 0x0000000167637824 */ /* 0x000fe200078e020b */
[----:B------:R-:W-:-:S04]  /*1f00*/  ISETP.GT.AND P2, PT, R4, RZ, PT ;  /* 0x000000ff0400720c */ /* 0x000fc80003f44270 */
[----:B------:R-:W-:-:S03]  /*1f10*/  ISETP.GT.AND P1, PT, R3, RZ, P2 ;  /* 0x000000ff0300720c */ /* 0x000fc60001724270 */
[----:B------:R-:W-:Y:S10]  /*1f20*/  @!P0 BRA `(.L_x_30) ;  /* 0x0000002c00288947 */ /* 0x000ff40003800000 */
[----:B------:R-:W0:Y:S01]  /*1f30*/  LDC.64 R106, c[0x0][0x5b8] ;  /* 0x00016e00ff6a7b82 */ /* 0x000e220000000a00 */
[----:B------:R-:W-:-:S07]  /*1f40*/  ULDC.64 UR4, c[0x0][0x5c0] ;  /* 0x0001700000047ab9 */ /* 0x000fce0000000a00 */
[----:B------:R-:W1:Y:S08]  /*1f50*/  LDC.64 R108, c[0x0][0x5b0] ;  /* 0x00016c00ff6c7b82 */ /* 0x000e700000000a00 */
[----:B------:R-:W2:Y:S01]  /*1f60*/  LDC.64 R110, c[0x0][0x5a8] ;  /* 0x00016a00ff6e7b82 */ /* 0x000ea20000000a00 */
[-C--:B0-----:R-:W-:Y:S02]  /*1f70*/  IMAD R6, R13, R106.reuse, RZ ;  /* 0x0000006a0d067224 */ /* 0x081fe400078e02ff */
[----:B------:R-:W-:-:S04]  /*1f80*/  IMAD.WIDE.U32 R104, R97, R106, R8 ;  /* 0x0000006a61687225 */ /* 0x000fc800078e0008 */
[----:B------:R-:W-:Y:S02]  /*1f90*/  IMAD R103, R97, R107, R6 ;  /* 0x0000006b61677224 */ /* 0x000fe400078e0206 */
[-C--:B-1----:R-:W-:Y:S02]  /*1fa0*/  IMAD R5, R101, R108.reuse, RZ ;  /* 0x0000006c65057224 */ /* 0x082fe400078e02ff */
[----:B------:R-:W-:Y:S02]  /*1fb0*/  IMAD.IADD R13, R105, 0x1, R103 ;  /* 0x00000001690d7824 */ /* 0x000fe400078e0267 */
[----:B------:R-:W-:Y:S02]  /*1fc0*/  IMAD.MOV.U32 R12, RZ, RZ, R104 ;  /* 0x000000ffff0c7224 */ /* 0x000fe400078e0068 */
[C---:B------:R-:W-:Y:S02]  /*1fd0*/  IMAD R107, R100.reuse, R109, R5 ;  /* 0x0000006d646b7224 */ /* 0x040fe400078e0205 */
[----:B------:R-:W-:-:S04]  /*1fe0*/  IMAD.WIDE.U32 R6, R100, R108, R12 ;  /* 0x0000006c64067225 */ /* 0x000fc800078e000c */
[----:B------:R-:W-:Y:S01]  /*1ff0*/  IMAD.IADD R5, R7, 0x1, R107 ;  /* 0x0000000107057824 */ /* 0x000fe200078e026b */
[----:B--2---:R-:W-:-:S04]  /*2000*/  LEA R14, P0, R6, R110, 0x1 ;  /* 0x0000006e060e7211 */ /* 0x004fc800078008ff */
[----:B------:R-:W-:-:S05]  /*2010*/  LEA.HI.X R15, R6, R111, R5, 0x1, P0 ;  /* 0x0000006f060f7211 */ /* 0x000fca00000f0c05 */
[----:B------:R0:W2:Y:S01]  /*2020*/  @P1 LDG.E.LTC128B.U16 R5, desc[UR38][R14.64] ;  /* 0x000000260e051981 */ /* 0x0000a2000c1e1520 */
[----:B------:R-:W-:Y:S01]  /*2030*/  LEA R10, P0, R102, UR4, 0x1 ;  /* 0x00000004660a7c11 */ /* 0x000fe2000f8008ff */
[----:B------:R-:W-:Y:S01]  /*2040*/  IMAD.WIDE.U32 R6, R100, R108, R8 ;  /* 0x0000006c64067225 */ /* 0x000fe200078e0008 */
[----:B------:R-:W-:Y:S03]  /*2050*/  BSSY B1, `(.L_x_31) ;  /* 0x0000012000017945 */ /* 0x000fe60003800000 */
[----:B------:R-:W-:Y:S02]  /*2060*/  IMAD.IADD R7, R107, 0x1, R7 ;  /* 0x000000016b077824 */ /* 0x000fe400078e0207 */
[----:B------:R-:W-:Y:S01]  /*2070*/  IMAD.WIDE.U32 R20, R97, R106, R6 ;  /* 0x0000006a61147225 */ /* 0x000fe200078e0006 */
[----:B0-----:R-:W-:-:S03]  /*2080*/  SHF.L.U64.HI R15, R108, 0x3, R109 ;  /* 0x000000036c0f7819 */ /* 0x001fc6000001026d */
[----:B------:R-:W-:Y:S01]  /*2090*/  IMAD.IADD R7, R103, 0x1, R21 ;  /* 0x0000000167077824 */ /* 0x000fe200078e0215 */
[----:B------:R-:W-:Y:S01]  /*20a0*/  LEA R6, P4, R20, R110, 0x1 ;  /* 0x0000006e14067211 */ /* 0x000fe200078808ff */
[----:B------:R-:W-:-:S03]  /*20b0*/  IMAD.SHL.U32 R14, R108, 0x8, RZ ;  /* 0x000000086c0e7824 */ /* 0x000fc600078e00ff */
[----:B------:R-:W-:Y:S01]  /*20c0*/  LEA.HI.X R7, R20, R111, R7, 0x1, P4 ;  /* 0x0000006f14077211 */ /* 0x000fe200020f0c07 */
[----:B--2---:R-:W-:-:S05]  /*20d0*/  HADD2.F32 R11, -RZ, R5.H0_H0 ;  /* 0x20000005ff0b7230 */ /* 0x004fca0000004100 */
[----:B------:R-:W-:-:S04]  /*20e0*/  FMUL R11, R11, R88 ;  /* 0x000000580b0b7220 */ /* 0x000fc80000400000 */
[----:B------:R-:W-:Y:S01]  /*20f0*/  FFMA R24, R24, R19, R11 ;  /* 0x0000001318187223 */ /* 0x000fe2000000000b */
[----:B------:R-:W-:Y:S02]  /*2100*/  LEA.HI.X R11, R102, UR5, R99, 0x1, P0 ;  /* 0x00000005660b7c11 */ /* 0x000fe400080f0c63 */
[----:B------:R-:W-:Y:S02]  /*2110*/  ISETP.GT.AND P0, PT, R4, 0x1, PT ;  /* 0x000000010400780c */ /* 0x000fe40003f04270 */
[----:B------:R-:W-:Y:S02]  /*2120*/  F2FP.F16.F32.PACK_AB R24, RZ, R24 ;  /* 0x00000018ff18723e */ /* 0x000fe400000000ff */
[----:B------:R-:W-:-:S03]  /*2130*/  ISETP.GT.AND P3, PT, R3, RZ, P0 ;  /* 0x000000ff0300720c */ /* 0x000fc60000764270 */
[----:B------:R0:W-:Y:S10]  /*2140*/  @P1 STG.E.U16 desc[UR38][R10.64], R24 ;  /* 0x000000180a001986 */ /* 0x0001f4000c101526 */
[----:B------:R-:W-:Y:S05]  /*2150*/  @!P3 BRA `(.L_x_32) ;  /* 0x000000000004b947 */ /* 0x000fea0003800000 */
[----:B------:R1:W5:Y:S02]  /*2160*/  LDG.E.LTC128B.U16 R5, desc[UR38][R6.64+0x2] ;  /* 0x0000022606057981 */ /* 0x000364000c1e1520 */
.L_x_32:
[----:B------:R-:W-:Y:S05]  /*2170*/  BSYNC B1 ;  /* 0x0000000000017941 */ /* 0x000fea0003800000 */
.L_x_31:
[----:B-----5:R-:W-:Y:S01]  /*2180*/  HADD2.F32 R99, -RZ, R5.H0_H0 ;  /* 0x20000005ff637230 */ /* 0x020fe20000004100 */
[----:B------:R-:W-:Y:S01]  /*2190*/  ISETP.GT.AND P2, PT, R3, 0x8, P2 ;  /* 0x000000080300780c */ /* 0x000fe20001744270 */
[----:B------:R-:W-:Y:S01]  /*21a0*/  IMAD.WIDE.U32 R20, R100, R108, R14 ;  /* 0x0000006c64147225 */ /* 0x000fe200078e000e */
[----:B0-----:R-:W-:-:S03]  /*21b0*/  PRMT R24, R5, 0x7610, R24 ;  /* 0x0000761005187816 */ /* 0x001fc60000000018 */
[----:B------:R-:W-:Y:S01]  /*21c0*/  FMUL R12, R99, R88 ;  /* 0x00000058630c7220 */ /* 0x000fe20000400000 */
[----:B------:R-:W-:Y:S01]  /*21d0*/  IMAD.IADD R107, R107, 0x1, R21 ;  /* 0x000000016b6b7824 */ /* 0x000fe200078e0215 */
[----:B------:R-:W-:Y:S02]  /*21e0*/  IADD3 R104, P1, R104, R20, RZ ;  /* 0x0000001468687210 */ /* 0x000fe40007f3e0ff */
[----:B------:R-:W-:-:S03]  /*21f0*/  FFMA R12, R25, R19, R12 ;  /* 0x00000013190c7223 */ /* 0x000fc6000000000c */
[----:B------:R-:W-:Y:S01]  /*2200*/  IMAD.X R13, R107, 0x1, R13, P1 ;  /* 0x000000016b0d7824 */ /* 0x000fe200008e060d */
[C---:B------:R-:W-:Y:S02]  /*2210*/  LEA R14, P1, R104.reuse, R110, 0x1 ;  /* 0x0000006e680e7211 */ /* 0x040fe400078208ff */
[----:B------:R-:W-:Y:S02]  /*2220*/  F2FP.F16.F32.PACK_AB R12, RZ, R12 ;  /* 0x0000000cff0c723e */ /* 0x000fe400000000ff */
[----:B------:R-:W-:Y:S02]  /*2230*/  LEA.HI.X R15, R104, R111, R13, 0x1, P1 ;  /* 0x0000006f680f7211 */ /* 0x000fe400008f0c0d */
[----:B------:R-:W-:-:S05]  /*2240*/  PRMT R21, R12, 0x7610, R21 ;  /* 0x000076100c157816 */ /* 0x000fca0000000015 */
[----:B------:R0:W-:Y:S04]  /*2250*/  @P3 STG.E.U16 desc[UR38][R10.64+0x2], R21 ;  /* 0x000002150a003986 */ /* 0x0001e8000c101526 */
[----:B------:R-:W2:Y:S01]  /*2260*/  @P2 LDG.E.LTC128B.U16 R24, desc[UR38][R14.64] ;  /* 0x000000260e182981 */ /* 0x000ea2000c1e1520 */
[----:B------:R-:W-:Y:S01]  /*2270*/  IADD3 R20, P1, R8, R20, RZ ;  /* 0x0000001408147210 */ /* 0x000fe20007f3e0ff */
[----:B------:R-:W-:Y:S01]  /*2280*/  BSSY B1, `(.L_x_33) ;  /* 0x0000011000017945 */ /* 0x000fe20003800000 */
[C---:B------:R-:W-:Y:S02]  /*2290*/  SHF.L.U64.HI R13, R92.reuse, 0x1, R91 ;  /* 0x000000015c0d7819 */ /* 0x040fe4000001025b */
[----:B------:R-:W-:Y:S01]  /*22a0*/  ISETP.GT.AND P0, PT, R3, 0x8, P0 ;  /* 0x000000080300780c */ /* 0x000fe20000704270 */
[----:B0-----:R-:W-:Y:S01]  /*22b0*/  IMAD.X R21, R9, 0x1, R107, P1 ;  /* 0x0000000109157824 */ /* 0x001fe200008e066b */
[----:B------:R-:W-:Y:S01]  /*22c0*/  LEA R12, P1, R92, R10, 0x1 ;  /* 0x0000000a5c0c7211 */ /* 0x000fe200078208ff */
[----:B------:R-:W-:-:S04]  /*22d0*/  IMAD.WIDE.U32 R20, R97, R106, R20 ;  /* 0x0000006a61147225 */ /* 0x000fc800078e0014 */
[----:B------:R-:W-:Y:S01]  /*22e0*/  IMAD.X R13, R13, 0x1, R11, P1 ;  /* 0x000000010d0d7824 */ /* 0x000fe200008e060b */
[----:B------:R-:W-:Y:S01]  /*22f0*/  LEA R8, P3, R20, R110, 0x1 ;  /* 0x0000006e14087211 */ /* 0x000fe200078608ff */
[----:B------:R-:W-:-:S05]  /*2300*/  IMAD.IADD R9, R103, 0x1, R21 ;  /* 0x0000000167097824 */ /* 0x000fca00078e0215 */
[----:B------:R-:W-:Y:S01]  /*2310*/  LEA.HI.X R9, R20, R111, R9, 0x1, P3 ;  /* 0x0000006f14097211 */ /* 0x000fe200018f0c09 */
[----:B--2---:R-:W-:-:S05]  /*2320*/  HADD2.F32 R5, -RZ, R24.H0_H0 ;  /* 0x20000018ff057230 */ /* 0x004fca0000004100 */
[----:B------:R-:W-:-:S04]  /*2330*/  FMUL R5, R5, R88 ;  /* 0x0000005805057220 */ /* 0x000fc80000400000 */
[----:B------:R-:W-:-:S05]  /*2340*/  FFMA R5, R26, R19, R5 ;  /* 0x000000131a057223 */ /* 0x000fca0000000005 */
[----:B------:R-:W-:-:S05]  /*2350*/  F2FP.F16.F32.PACK_AB R5, RZ, R5 ;  /* 0x00000005ff05723e */ /* 0x000fca00000000ff */
[----:B------:R0:W-:Y:S01]  /*2360*/  @P2 STG.E.U16 desc[UR38][R12.64], R5 ;  /* 0x000000050c002986 */ /* 0x0001e2000c101526 */
[----:B------:R-:W-:Y:S05]  /*2370*/  @!P0 BRA `(.L_x_34) ;  /* 0x0000000000048947 */ /* 0x000fea0003800000 */
[----:B------:R2:W5:Y:S02]  /*2380*/  LDG.E.LTC128B.U16 R24, desc[UR38][R8.64+0x2] ;  /* 0x0000022608187981 */ /* 0x000564000c1e1520 */
.L_x_34:
[----:B------:R-:W-:Y:S05]  /*2390*/  BSYNC B1 ;  /* 0x0000000000017941 */ /* 0x000fea0003800000 */
.L_x_33:
[----:B0----5:R-:W-:Y:S01]  /*23a0*/  HADD2.F32 R5, -RZ, R24.H0_H0 ;  /* 0x20000018ff057230 */ /* 0x021fe20000004100 */
[----:B------:R-:W-:Y:S01]  /*23b0*/  ISETP.GT.AND P1, PT, R4, 0x8, PT ;  /* 0x000000080400780c */ /* 0x000fe20003f24270 */
[----:B------:R-:W-:Y:S03]  /*23c0*/  BSSY B1, `(.L_x_35) ;  /* 0x0000008000017945 */ /* 0x000fe60003800000 */
[----:B------:R-:W-:Y:S01]  /*23d0*/  FMUL R14, R5, R88 ;  /* 0x00000058050e7220 */ /* 0x000fe20000400000 */
[----:B------:R-:W-:-:S03]  /*23e0*/  ISETP.GT.AND P2, PT, R3, RZ, P1 ;  /* 0x000000ff0300720c */ /* 0x000fc60000f44270 */
[----:B------:R-:W-:-:S05]  /*23f0*/  FFMA R14, R27, R19, R14 ;  /* 0x000000131b0e7223 */ /* 0x000fca000000000e */
[----:B------:R-:W-:-:S05]  /*2400*/  F2FP.F16.F32.PACK_AB R14, RZ, R14 ;  /* 0x0000000eff0e723e */ /* 0x000fca00000000ff */
[----:B------:R0:W-:Y:S01]  /*2410*/  @P0 STG.E.U16 desc[UR38][R12.64+0x2], R14 ;  /* 0x0000020e0c000986 */ /* 0x0001e2000c101526 */
[----:B------:R-:W-:Y:S05]  /*2420*/  @!P2 BRA `(.L_x_36) ;  /* 0x000000000004a947 */ /* 0x000fea0003800000 */
[----:B------:R3:W5:Y:S02]  /*2430*/  LDG.E.LTC128B.U16 R24, desc[UR38][R6.64+0x10] ;  /* 0x0000102606187981 */ /* 0x000764000c1e1520 */
.L_x_36:
[----:B------:R-:W-:Y:S05]  /*2440*/  BSYNC B1 ;  /* 0x0000000000017941 */ /* 0x000fea0003800000 */
.L_x_35:
[----:B-----5:R-:W-:Y:S01]  /*2450*/  HADD2.F32 R5, -RZ, R24.H0_H0 ;  /* 0x20000018ff057230 */ /* 0x020fe20000004100 */
        /* <DEDUP_REMOVED lines=9> */
.L_x_38:
[----:B------:R-:W-:Y:S05]  /*24f0*/  BSYNC B1 ;  /* 0x0000000000017941 */ /* 0x000fea0003800000 */
.L_x_37:
[----:B----45:R-:W-:Y:S01]  /*2500*/  HADD2.F32 R5, -RZ, R24.H0_H0 ;  /* 0x20000018ff057230 */ /* 0x030fe20000004100 */
[----:B------:R-:W-:Y:S01]  /*2510*/  ISETP.GT.AND P1, PT, R3, 0x8, P1 ;  /* 0x000000080300780c */ /* 0x000fe20000f24270 */
[----:B------:R-:W-:Y:S03]  /*2520*/  BSSY B1, `(.L_x_39) ;  /* 0x0000007000017945 */ /* 0x000fe60003800000 */
[----:B0-----:R-:W-:-:S04]  /*2530*/  FMUL R14, R5, R88 ;  /* 0x00000058050e7220 */ /* 0x001fc80000400000 */
[----:B------:R-:W-:-:S05]  /*2540*/  FFMA R14, R29, R19, R14 ;  /* 0x000000131d0e7223 */ /* 0x000fca000000000e */
[----:B------:R-:W-:-:S05]  /*2550*/  F2FP.F16.F32.PACK_AB R14, RZ, R14 ;  /* 0x0000000eff0e723e */ /* 0x000fca00000000ff */
[----:B------:R0:W-:Y:S01]  /*2560*/  @P3 STG.E.U16 desc[UR38][R10.64+0x12], R14 ;  /* 0x0000120e0a003986 */ /* 0x0001e2000c101526 */
[----:B------:R-:W-:Y:S05]  /*2570*/  @!P1 BRA `(.L_x_40) ;  /* 0x0000000000049947 */ /* 0x000fea0003800000 */
[----:B------:R4:W5:Y:S02]  /*2580*/  LDG.E.LTC128B.U16 R24, desc[UR38][R8.64+0x10] ;  /* 0x0000102608187981 */ /* 0x000964000c1e1520 */
.L_x_40:
[----:B------:R-:W-:Y:S05]  /*2590*/  BSYNC B1 ;  /* 0x0000000000017941 */ /* 0x000fea0003800000 */
.L_x_39:
[----:B-----5:R-:W-:Y:S01]  /*25a0*/  HADD2.F32 R5, -RZ, R24.H0_H0 ;  /* 0x20000018ff057230 */ /* 0x020fe20000004100 */
[----:B------:R-:W-:Y:S01]  /*25b0*/  ISETP.GT.AND P0, PT, R3, 0x8, P0 ;  /* 0x000000080300780c */ /* 0x000fe20000704270 */
[----:B------:R-:W-:Y:S03]  /*25c0*/  BSSY B1, `(.L_x_41) ;  /* 0x0000007000017945 */ /* 0x000fe60003800000 */
[----:B------:R-:W-:-:S04]  /*25d0*/  FMUL R5, R5, R88 ;  /* 0x0000005805057220 */ /* 0x000fc80000400000 */
[----:B------:R-:W-:-:S05]  /*25e0*/  FFMA R5, R30, R19, R5 ;  /* 0x000000131e057223 */ /* 0x000fca0000000005 */
[----:B------:R-:W-:-:S05]  /*25f0*/  F2FP.F16.F32.PACK_AB R5, RZ, R5 ;  /* 0x00000005ff05723e */ /* 0x000fca00000000ff */
[----:B------:R0:W-:Y:S01]  /*2600*/  @P1 STG.E.U16 desc[UR38][R12.64+0x10], R5 ;  /* 0x000010050c001986 */ /* 0x0001e2000c101526 */
[----:B------:R-:W-:Y:S05]  /*2610*/  @!P0 BRA `(.L_x_42) ;  /* 0x0000000000048947 */ /* 0x000fea0003800000 */
[----:B------:R0:W5:Y:S02]  /*2620*/  LDG.E.LTC128B.U16 R24, desc[UR38][R8.64+0x12] ;  /* 0x0000122608187981 */ /* 0x000164000c1e1520 */
.L_x_42:
[----:B------:R-:W-:Y:S05]  /*2630*/  BSYNC B1 ;  /* 0x0000000000017941 */ /* 0x000fea0003800000 */
.L_x_41:
        /* <DEDUP_REMOVED lines=10> */
.L_x_44:
[----:B------:R-:W-:Y:S05]  /*26e0*/  BSYNC B1 ;  /* 0x0000000000017941 */ /* 0x000fea0003800000 */
.L_x_43:
        /* <DEDUP_REMOVED lines=10> */
.L_x_46:
[----:B------:R-:W-:Y:S05]  /*2790*/  BSYNC B1 ;  /* 0x0000000000017941 */ /* 0x000fea0003800000 */
.L_x_45:
[----:B0----5:R-:W-:Y:S01]  /*27a0*/  HADD2.F32 R5, -RZ, R24.H0_H0 ;  /* 0x20000018ff057230 */ /* 0x021fe20000004100 */
        /* <DEDUP_REMOVED lines=8> */
.L_x_48:
[----:B------:R-:W-:Y:S05]  /*2830*/  BSYNC B1 ;  /* 0x0000000000017941 */ /* 0x000fea0003800000 */
.L_x_47:
        /* <DEDUP_REMOVED lines=9> */
.L_x_50:
[----:B------:R-:W-:Y:S05]  /*28d0*/  BSYNC B1 ;  /* 0x0000000000017941 */ /* 0x000fea0003800000 */
.L_x_49:
        /* <DEDUP_REMOVED lines=10> */
.L_x_52:
[----:B------:R-:W-:Y:S05]  /*2980*/  BSYNC B1 ;  /* 0x0000000000017941 */ /* 0x000fea0003800000 */
.L_x_51:
        /* <DEDUP_REMOVED lines=10> */
.L_x_54:
[----:B------:R-:W-:Y:S05]  /*2a30*/  BSYNC B1 ;  /* 0x0000000000017941 */ /* 0x000fea0003800000 */
.L_x_53:
        /* <DEDUP_REMOVED lines=9> */
.L_x_56:
[----:B------:R-:W-:Y:S05]  /*2ad0*/  BSYNC B1 ;  /* 0x0000000000017941 */ /* 0x000fea0003800000 */
.L_x_55:
        /* <DEDUP_REMOVED lines=9> */
.L_x_58:
[----:B------:R-:W-:Y:S05]  /*2b70*/  BSYNC B1 ;  /* 0x0000000000017941 */ /* 0x000fea0003800000 */
.L_x_57:
        /* <DEDUP_REMOVED lines=10> */
.L_x_60:
[----:B------:R-:W-:Y:S05]  /*2c20*/  BSYNC B1 ;  /* 0x0000000000017941 */ /* 0x000fea0003800000 */
.L_x_59:
        /* <DEDUP_REMOVED lines=10> */
.L_x_62:
[----:B------:R-:W-:Y:S05]  /*2cd0*/  BSYNC B1 ;  /* 0x0000000000017941 */ /* 0x000fea0003800000 */
.L_x_61:
        /* <DEDUP_REMOVED lines=9> */
.L_x_64:
[----:B------:R-:W-:Y:S05]  /*2d70*/  BSYNC B1 ;  /* 0x0000000000017941 */ /* 0x000fea0003800000 */
.L_x_63:
        /* <DEDUP_REMOVED lines=9> */
.L_x_66:
[----:B------:R-:W-:Y:S05]  /*2e10*/  BSYNC B1 ;  /* 0x0000000000017941 */ /* 0x000fea0003800000 */
.L_x_65:
        /* <DEDUP_REMOVED lines=10> */
.L_x_68:
[----:B------:R-:W-:Y:S05]  /*2ec0*/  BSYNC B1 ;  /* 0x0000000000017941 */ /* 0x000fea0003800000 */
.L_x_67:
        /* <DEDUP_REMOVED lines=10> */
.L_x_70:
[----:B------:R-:W-:Y:S05]  /*2f70*/  BSYNC B1 ;  /* 0x0000000000017941 */ /* 0x000fea0003800000 */
.L_x_69:
        /* <DEDUP_REMOVED lines=9> */
.L_x_72:
[----:B------:R-:W-:Y:S05]  /*3010*/  BSYNC B1 ;  /* 0x0000000000017941 */ /* 0x000fea0003800000 */
.L_x_71:
        /* <DEDUP_REMOVED lines=9> */
.L_x_74:
[----:B------:R-:W-:Y:S05]  /*30b0*/  BSYNC B1 ;  /* 0x0000000000017941 */ /* 0x000fea0003800000 */
.L_x_73:
        /* <DEDUP_REMOVED lines=10> */
.L_x_76:
[----:B------:R-:W-:Y:S05]  /*3160*/  BSYNC B1 ;  /* 0x0000000000017941 */ /* 0x000fea0003800000 */
.L_x_75:
        /* <DEDUP_REMOVED lines=10> */
.L_x_78:
[----:B------:R-:W-:Y:S05]  /*3210*/  BSYNC B1 ;  /* 0x0000000000017941 */ /* 0x000fea0003800000 */
.L_x_77:
        /* <DEDUP_REMOVED lines=9> */
.L_x_80:
[----:B------:R-:W-:Y:S05]  /*32b0*/  BSYNC B1 ;  /* 0x0000000000017941 */ /* 0x000fea0003800000 */
.L_x_79:
        /* <DEDUP_REMOVED lines=9> */
.L_x_82:
[----:B------:R-:W-:Y:S05]  /*3350*/  BSYNC B1 ;  /* 0x0000000000017941 */ /* 0x000fea0003800000 */
.L_x_81:
        /* <DEDUP_REMOVED lines=10> */
.L_x_84:
[----:B------:R-:W-:Y:S05]  /*3400*/  BSYNC B1 ;  /* 0x0000000000017941 */ /* 0x000fea0003800000 */
.L_x_83:
        /* <DEDUP_REMOVED lines=10> */
.L_x_86:
[----:B------:R-:W-:Y:S05]  /*34b0*/  BSYNC B1 ;  /* 0x0000000000017941 */ /* 0x000fea0003800000 */
.L_x_85:
        /* <DEDUP_REMOVED lines=9> */
.L_x_88:
[----:B------:R-:W-:Y:S05]  /*3550*/  BSYNC B1 ;  /* 0x0000000000017941 */ /* 0x000fea0003800000 */
.L_x_87:
        /* <DEDUP_REMOVED lines=9> */
.L_x_90:
[----:B------:R-:W-:Y:S05]  /*35f0*/  BSYNC B1 ;  /* 0x0000000000017941 */ /* 0x000fea0003800000 */
.L_x_89:
        /* <DEDUP_REMOVED lines=10> */
.L_x_92:
[----:B------:R-:W-:Y:S05]  /*36a0*/  BSYNC B1 ;  /* 0x0000000000017941 */ /* 0x000fea0003800000 */
.L_x_91:
        /* <DEDUP_REMOVED lines=10> */
.L_x_94:
[----:B------:R-:W-:Y:S05]  /*3750*/  BSYNC B1 ;  /* 0x0000000000017941 */ /* 0x000fea0003800000 */
.L_x_93:
        /* <DEDUP_REMOVED lines=9> */
.L_x_96:
[----:B------:R-:W-:Y:S05]  /*37f0*/  BSYNC B1 ;  /* 0x0000000000017941 */ /* 0x000fea0003800000 */
.L_x_95:
        /* <DEDUP_REMOVED lines=9> */
.L_x_98:
[----:B------:R-:W-:Y:S05]  /*3890*/  BSYNC B1 ;  /* 0x0000000000017941 */ /* 0x000fea0003800000 */
.L_x_97:
        /* <DEDUP_REMOVED lines=10> */
.L_x_100:
[----:B------:R-:W-:Y:S05]  /*3940*/  BSYNC B1 ;  /* 0x0000000000017941 */ /* 0x000fea0003800000 */
.L_x_99:
        /* <DEDUP_REMOVED lines=10> */
.L_x_102:
[----:B------:R-:W-:Y:S05]  /*39f0*/  BSYNC B1 ;  /* 0x0000000000017941 */ /* 0x000fea0003800000 */
.L_x_101:
        /* <DEDUP_REMOVED lines=9> */
.L_x_104:
[----:B------:R-:W-:Y:S05]  /*3a90*/  BSYNC B1 ;  /* 0x0000000000017941 */ /* 0x000fea0003800000 */
.L_x_103:
        /* <DEDUP_REMOVED lines=9> */
.L_x_106:
[----:B------:R-:W-:Y:S05]  /*3b30*/  BSYNC B1 ;  /* 0x0000000000017941 */ /* 0x000fea0003800000 */
.L_x_105:
        /* <DEDUP_REMOVED lines=10> */
.L_x_108:
[----:B------:R-:W-:Y:S05]  /*3be0*/  BSYNC B1 ;  /* 0x0000000000017941 */ /* 0x000fea0003800000 */
.L_x_107:
        /* <DEDUP_REMOVED lines=10> */
.L_x_110:
[----:B------:R-:W-:Y:S05]  /*3c90*/  BSYNC B1 ;  /* 0x0000000000017941 */ /* 0x000fea0003800000 */
.L_x_109:
        /* <DEDUP_REMOVED lines=9> */
.L_x_112:
[----:B------:R-:W-:Y:S05]  /*3d30*/  BSYNC B1 ;  /* 0x0000000000017941 */ /* 0x000fea0003800000 */
.L_x_111:
        /* <DEDUP_REMOVED lines=9> */
.L_x_114:
[----:B------:R-:W-:Y:S05]  /*3dd0*/  BSYNC B1 ;  /* 0x0000000000017941 */ /* 0x000fea0003800000 */
.L_x_113:
        /* <DEDUP_REMOVED lines=10> */
.L_x_116:
[----:B------:R-:W-:Y:S05]  /*3e80*/  BSYNC B1 ;  /* 0x0000000000017941 */ /* 0x000fea0003800000 */
.L_x_115:
        /* <DEDUP_REMOVED lines=10> */
.L_x_118:
[----:B------:R-:W-:Y:S05]  /*3f30*/  BSYNC B1 ;  /* 0x0000000000017941 */ /* 0x000fea0003800000 */
.L_x_117:
        /* <DEDUP_REMOVED lines=9> */
.L_x_120:
[----:B------:R-:W-:Y:S05]  /*3fd0*/  BSYNC B1 ;  /* 0x0000000000017941 */ /* 0x000fea0003800000 */
.L_x_119:
        /* <DEDUP_REMOVED lines=9> */
.L_x_122:
[----:B------:R-:W-:Y:S05]  /*4070*/  BSYNC B1 ;  /* 0x0000000000017941 */ /* 0x000fea0003800000 */
.L_x_121:
        /* <DEDUP_REMOVED lines=10> */
.L_x_124:
[----:B------:R-:W-:Y:S05]  /*4120*/  BSYNC B1 ;  /* 0x0000000000017941 */ /* 0x000fea0003800000 */
.L_x_123:
        /* <DEDUP_REMOVED lines=10> */
.L_x_126:
[----:B------:R-:W-:Y:S05]  /*41d0*/  BSYNC B1 ;  /* 0x0000000000017941 */ /* 0x000fea0003800000 */
.L_x_125:
        /* <DEDUP_REMOVED lines=9> */
.L_x_128:
[----:B------:R-:W-:Y:S05]  /*4270*/  BSYNC B1 ;  /* 0x0000000000017941 */ /* 0x000fea0003800000 */
.L_x_127:
        /* <DEDUP_REMOVED lines=9> */
.L_x_130:
[----:B------:R-:W-:Y:S05]  /*4310*/  BSYNC B1 ;  /* 0x0000000000017941 */ /* 0x000fea0003800000 */
.L_x_129:
        /* <DEDUP_REMOVED lines=10> */
.L_x_132:
[----:B------:R-:W-:Y:S05]  /*43c0*/  BSYNC B1 ;  /* 0x0000000000017941 */ /* 0x000fea0003800000 */
.L_x_131:
        /* <DEDUP_REMOVED lines=10> */
.L_x_134:
[----:B------:R-:W-:Y:S05]  /*4470*/  BSYNC B1 ;  /* 0x0000000000017941 */ /* 0x000fea0003800000 */
.L_x_133:
        /* <DEDUP_REMOVED lines=9> */
.L_x_136:
[----:B------:R-:W-:Y:S05]  /*4510*/  BSYNC B1 ;  /* 0x0000000000017941 */ /* 0x000fea0003800000 */
.L_x_135:
        /* <DEDUP_REMOVED lines=9> */
.L_x_138:
[----:B------:R-:W-:Y:S05]  /*45b0*/  BSYNC B1 ;  /* 0x0000000000017941 */ /* 0x000fea0003800000 */
.L_x_137:
        /* <DEDUP_REMOVED lines=10> */
.L_x_140:
[----:B------:R-:W-:Y:S05]  /*4660*/  BSYNC B1 ;  /* 0x0000000000017941 */ /* 0x000fea0003800000 */
.L_x_139:
        /* <DEDUP_REMOVED lines=10> */
.L_x_142:
[----:B------:R-:W-:Y:S05]  /*4710*/  BSYNC B1 ;  /* 0x0000000000017941 */ /* 0x000fea0003800000 */
.L_x_141:
        /* <DEDUP_REMOVED lines=9> */
.L_x_144:
[----:B------:R-:W-:Y:S05]  /*47b0*/  BSYNC B1 ;  /* 0x0000000000017941 */ /* 0x000fea0003800000 */
.L_x_143:
        /* <DEDUP_REMOVED lines=9> */
.L_x_146:
[----:B------:R-:W-:Y:S05]  /*4850*/  BSYNC B1 ;  /* 0x0000000000017941 */ /* 0x000fea0003800000 */
.L_x_145:
        /* <DEDUP_REMOVED lines=10> */
.L_x_148:
[----:B------:R-:W-:Y:S05]  /*4900*/  BSYNC B1 ;  /* 0x0000000000017941 */ /* 0x000fea0003800000 */
.L_x_147:
[----:B-----5:R-:W-:Y:S01]  /*4910*/  HADD2.F32 R5, -RZ, R24.H0_H0 ;  /* 0x20000018ff057230 */ /* 0x020fe20000004100 */
[----:B------:R-:W-:Y:S01]  /*4920*/  ISETP.GT.AND P0, PT, R4, 0x79, PT ;  /* 0x000000790400780c */ /* 0x000fe20003f04270 */
[----:B------:R-:W-:Y:S01]  /*4930*/  @P2 IMAD.MOV.U32 R4, RZ, RZ, R10 ;  /* 0x000000ffff042224 */ /* 0x000fe200078e000a */
[----:B------:R-:W-:Y:S02]  /*4940*/  BSSY B1, `(.L_x_149) ;  /* 0x000000a000017945 */ /* 0x000fe40003800000 */
[----:B------:R-:W-:Y:S01]  /*4950*/  FMUL R5, R5, R88 ;  /* 0x0000005805057220 */ /* 0x000fe20000400000 */
[----:B------:R-:W-:-:S03]  /*4960*/  ISETP.GT.AND P3, PT, R3, RZ, P0 ;  /* 0x000000ff0300720c */ /* 0x000fc60000764270 */
[----:B------:R-:W-:-:S05]  /*4970*/  FFMA R5, R84, R19, R5 ;  /* 0x0000001354057223 */ /* 0x000fca0000000005 */
[----:B------:R-:W-:-:S04]  /*4980*/  F2FP.F16.F32.PACK_AB R5, RZ, R5 ;  /* 0x00000005ff05723e */ /* 0x000fc800000000ff */
[----:B0-----:R-:W-:Y:S01]  /*4990*/  PRMT R14, R5, 0x7610, R14 ;  /* 0x00007610050e7816 */ /* 0x001fe2000000000e */
[----:B------:R-:W-:-:S05]  /*49a0*/  @P2 IMAD.MOV.U32 R5, RZ, RZ, R11 ;  /* 0x000000ffff052224 */ /* 0x000fca00078e000b */
[----:B------:R0:W-:Y:S01]  /*49b0*/  @P2 STG.E.U16 desc[UR38][R4.64+0xf0], R14 ;  /* 0x0000f00e04002986 */ /* 0x0001e2000c101526 */
[----:B------:R-:W-:Y:S05]  /*49c0*/  @!P3 BRA `(.L_x_150) ;  /* 0x000000000004b947 */ /* 0x000fea0003800000 */
[----:B------:R0:W5:Y:S02]  /*49d0*/  LDG.E.LTC128B.U16 R24, desc[UR38][R6.64+0xf2] ;  /* 0x0000f22606187981 */ /* 0x000164000c1e1520 */
.L_x_150:
[----:B------:R-:W-:Y:S05]  /*49e0*/  BSYNC B1 ;  /* 0x0000000000017941 */ /* 0x000fea0003800000 */
.L_x_149:
        /* <DEDUP_REMOVED lines=9> */
.L_x_152:
[----:B------:R-:W-:Y:S05]  /*4a80*/  BSYNC B1 ;  /* 0x0000000000017941 */ /* 0x000fea0003800000 */
.L_x_151:
[----:B-----5:R-:W-:Y:S01]  /*4a90*/  HADD2.F32 R5, -RZ, R24.H0_H0 ;  /* 0x20000018ff057230 */ /* 0x020fe20000004100 */
[----:B------:R-:W-:Y:S01]  /*4aa0*/  ISETP.GT.AND P0, PT, R3, 0x8, P0 ;  /* 0x000000080300780c */ /* 0x000fe20000704270 */
[----:B0-----:R-:W-:Y:S01]  /*4ab0*/  @P1 IMAD.MOV.U32 R4, RZ, RZ, R12 ;  /* 0x000000ffff041224 */ /* 0x001fe200078e000c */
[----:B------:R-:W-:Y:S02]  /*4ac0*/  BSSY B1, `(.L_x_153) ;  /* 0x0000009000017945 */ /* 0x000fe40003800000 */
[----:B------:R-:W-:-:S04]  /*4ad0*/  FMUL R5, R5, R88 ;  /* 0x0000005805057220 */ /* 0x000fc80000400000 */
[----:B------:R-:W-:-:S05]  /*4ae0*/  FFMA R5, R86, R19, R5 ;  /* 0x0000001356057223 */ /* 0x000fca0000000005 */
[----:B------:R-:W-:-:S04]  /*4af0*/  F2FP.F16.F32.PACK_AB R5, RZ, R5 ;  /* 0x00000005ff05723e */ /* 0x000fc800000000ff */
[----:B-1-3--:R-:W-:Y:S01]  /*4b00*/  PRMT R6, R5, 0x7610, R6 ;  /* 0x0000761005067816 */ /* 0x00afe20000000006 */
[----:B------:R-:W-:-:S05]  /*4b10*/  @P1 IMAD.MOV.U32 R5, RZ, RZ, R13 ;  /* 0x000000ffff051224 */ /* 0x000fca00078e000d */
[----:B------:R0:W-:Y:S01]  /*4b20*/  @P1 STG.E.U16 desc[UR38][R4.64+0xf0], R6 ;  /* 0x0000f00604001986 */ /* 0x0001e2000c101526 */
[----:B------:R-:W-:Y:S05]  /*4b30*/  @!P0 BRA `(.L_x_154) ;  /* 0x0000000000048947 */ /* 0x000fea0003800000 */
[----:B------:R1:W5:Y:S02]  /*4b40*/  LDG.E.LTC128B.U16 R24, desc[UR38][R8.64+0xf2] ;  /* 0x0000f22608187981 */ /* 0x000364000c1e1520 */
.L_x_154:
[----:B------:R-:W-:Y:S05]  /*4b50*/  BSYNC B1 ;  /* 0x0000000000017941 */ /* 0x000fea0003800000 */
.L_x_153:
[----:B------:R-:W-:Y:S05]  /*4b60*/  @!P0 BRA `(.L_x_155) ;  /* 0x0000001000e88947 */ /* 0x000fea0003800000 */
[----:B-----5:R-:W-:-:S05]  /*4b70*/  HADD2.F32 R3, -RZ, R24.H0_H0 ;  /* 0x20000018ff037230 */ /* 0x020fca0000004100 */
[----:B0-----:R-:W-:-:S04]  /*4b80*/  FMUL R4, R3, R88 ;  /* 0x0000005803047220 */ /* 0x001fc80000400000 */
[----:B------:R-:W-:-:S05]  /*4b90*/  FFMA R4, R87, R19, R4 ;  /* 0x0000001357047223 */ /* 0x000fca0000000004 */
[----:B------:R-:W-:-:S05]  /*4ba0*/  F2FP.F16.F32.PACK_AB R4, RZ, R4 ;  /* 0x00000004ff04723e */ /* 0x000fca00000000ff */
[----:B------:R3:W-:Y:S01]  /*4bb0*/  STG.E.U16 desc[UR38][R12.64+0xf2], R4 ;  /* 0x0000f2040c007986 */ /* 0x0007e2000c101526 */
[----:B------:R-:W-:Y:S05]  /*4bc0*/  BRA `(.L_x_155) ;  /* 0x0000001000d07947 */ /* 0x000fea0003800000 */
.L_x_30:
[----:B------:R-:W-:Y:S01]  /*4bd0*/  ISETP.GT.AND P3, PT, R4, 0x1, PT ;  /* 0x000000010400780c */ /* 0x000fe20003f64270 */
[----:B------:R-:W-:Y:S01]  /*4be0*/  ULDC.64 UR4, c[0x0][0x5c0] ;  /* 0x0001700000047ab9 */ /* 0x000fe20000000a00 */
[-C--:B------:R-:W-:Y:S01]  /*4bf0*/  FMUL R24, R24, R19.reuse ;  /* 0x0000001318187220 */ /* 0x080fe20000400000 */
[----:B------:R-:W-:Y:S01]  /*4c00*/  LEA R6, P4, R102, UR4, 0x1 ;  /* 0x0000000466067c11 */ /* 0x000fe2000f8808ff */
[-C--:B------:R-:W-:Y:S01]  /*4c10*/  FMUL R25, R25, R19.reuse ;  /* 0x0000001319197220 */ /* 0x080fe20000400000 */
[----:B------:R-:W-:Y:S01]  /*4c20*/  ISETP.GT.AND P0, PT, R3, RZ, P3 ;  /* 0x000000ff0300720c */ /* 0x000fe20001f04270 */
[-C--:B------:R-:W-:Y:S01]  /*4c30*/  FMUL R26, R26, R19.reuse ;  /* 0x000000131a1a7220 */ /* 0x080fe20000400000 */
[----:B------:R-:W-:Y:S01]  /*4c40*/  F2FP.F16.F32.PACK_AB R24, RZ, R24 ;  /* 0x00000018ff18723e */ /* 0x000fe200000000ff */
[-C--:B------:R-:W-:Y:S01]  /*4c50*/  FMUL R27, R27, R19.reuse ;  /* 0x000000131b1b7220 */ /* 0x080fe20000400000 */
[----:B------:R-:W-:Y:S01]  /*4c60*/  LEA.HI.X R7, R102, UR5, R99, 0x1, P4 ;  /* 0x0000000566077c11 */ /* 0x000fe2000a0f0c63 */
[----:B------:R-:W-:Y:S01]  /*4c70*/  FMUL R28, R28, R19 ;  /* 0x000000131c1c7220 */ /* 0x000fe20000400000 */
[----:B------:R-:W-:Y:S01]  /*4c80*/  F2FP.F16.F32.PACK_AB R25, RZ, R25 ;  /* 0x00000019ff19723e */ /* 0x000fe200000000ff */
[-C--:B------:R-:W-:Y:S01]  /*4c90*/  FMUL R29, R29, R19.reuse ;  /* 0x000000131d1d7220 */ /* 0x080fe20000400000 */
[----:B------:R-:W-:Y:S01]  /*4ca0*/  ISETP.GT.AND P2, PT, R3, 0x8, P2 ;  /* 0x000000080300780c */ /* 0x000fe20001744270 */
[----:B------:R-:W-:Y:S01]  /*4cb0*/  @P1 STG.E.U16 desc[UR38][R6.64], R24 ;  /* 0x0000001806001986 */ /* 0x000fe2000c101526 */
[----:B------:R-:W-:Y:S01]  /*4cc0*/  ISETP.GT.AND P1, PT, R4, 0x8, PT ;  /* 0x000000080400780c */ /* 0x000fe20003f24270 */
[-C--:B------:R-:W-:Y:S01]  /*4cd0*/  FMUL R30, R30, R19.reuse ;  /* 0x000000131e1e7220 */ /* 0x080fe20000400000 */
[C---:B------:R-:W-:Y:S01]  /*4ce0*/  SHF.L.U64.HI R5, R92.reuse, 0x1, R91 ;  /* 0x000000015c057819 */ /* 0x040fe2000001025b */
[----:B------:R-:W-:Y:S01]  /*4cf0*/  @P0 STG.E.U16 desc[UR38][R6.64+0x2], R25 ;  /* 0x0000021906000986 */ /* 0x000fe2000c101526 */
[----:B------:R-:W-:Y:S01]  /*4d00*/  LEA R8, P5, R92, R6, 0x1 ;  /* 0x000000065c087211 */ /* 0x000fe200078a08ff */
[-C--:B------:R-:W-:Y:S01]  /*4d10*/  FMUL R31, R31, R19.reuse ;  /* 0x000000131f1f7220 */ /* 0x080fe20000400000 */
[----:B------:R-:W-:Y:S01]  /*4d20*/  ISETP.GT.AND P3, PT, R3, 0x8, P3 ;  /* 0x000000080300780c */ /* 0x000fe20001f64270 */
[-C--:B------:R-:W-:Y:S01]  /*4d30*/  FMUL R32, R32, R19.reuse ;  /* 0x0000001320207220 */ /* 0x080fe20000400000 */
[----:B------:R-:W-:Y:S01]  /*4d40*/  ISETP.GT.AND P0, PT, R4, 0x9, PT ;  /* 0x000000090400780c */ /* 0x000fe20003f04270 */
[----:B------:R-:W-:Y:S01]  /*4d50*/  IMAD.X R9, R5, 0x1, R7, P5 ;  /* 0x0000000105097824 */ /* 0x000fe200028e0607 */
[----:B------:R-:W-:Y:S01]  /*4d60*/  ISETP.GT.AND P4, PT, R3, RZ, P1 ;  /* 0x000000ff0300720c */ /* 0x000fe20000f84270 */
[-C--:B------:R-:W-:Y:S01]  /*4d70*/  FMUL R33, R33, R19.reuse ;  /* 0x0000001321217220 */ /* 0x080fe20000400000 */
[----:B------:R-:W-:Y:S01]  /*4d80*/  F2FP.F16.F32.PACK_AB R26, RZ, R26 ;  /* 0x0000001aff1a723e */ /* 0x000fe200000000ff */
[-C--:B------:R-:W-:Y:S01]  /*4d90*/  FMUL R34, R34, R19.reuse ;  /* 0x0000001322227220 */ /* 0x080fe20000400000 */
[----:B------:R-:W-:Y:S01]  /*4da0*/  ISETP.GT.AND P5, PT, R3, RZ, P0 ;  /* 0x000000ff0300720c */ /* 0x000fe200007a4270 */
[----:B------:R-:W-:Y:S01]  /*4db0*/  FMUL R35, R35, R19 ;  /* 0x0000001323237220 */ /* 0x000fe20000400000 */
[----:B------:R-:W-:Y:S01]  /*4dc0*/  F2FP.F16.F32.PACK_AB R27, RZ, R27 ;  /* 0x0000001bff1b723e */ /* 0x000fe200000000ff */
[----:B------:R-:W-:Y:S01]  /*4dd0*/  @P2 STG.E.U16 desc[UR38][R8.64], R26 ;  /* 0x0000001a08002986 */ /* 0x000fe2000c101526 */
[----:B------:R-:W-:Y:S01]  /*4de0*/  F2FP.F16.F32.PACK_AB R28, RZ, R28 ;  /* 0x0000001cff1c723e */ /* 0x000fe200000000ff */
[-C--:B------:R-:W-:Y:S01]  /*4df0*/  FMUL R36, R36, R19.reuse ;  /* 0x0000001324247220 */ /* 0x080fe20000400000 */
[----:B------:R-:W-:Y:S01]  /*4e00*/  ISETP.GT.AND P2, PT, R3, 0x8, P1 ;  /* 0x000000080300780c */ /* 0x000fe20000f44270 */
[----:B------:R-:W-:Y:S01]  /*4e10*/  @P3 STG.E.U16 desc[UR38][R8.64+0x2], R27 ;  /* 0x0000021b08003986 */ /* 0x000fe2000c101526 */
[----:B------:R-:W-:Y:S01]  /*4e20*/  ISETP.GT.AND P1, PT, R4, 0x10, PT ;  /* 0x000000100400780c */ /* 0x000fe20003f24270 */
[----:B------:R-:W-:Y:S01]  /*4e30*/  FMUL R37, R37, R19 ;  /* 0x0000001325257220 */ /* 0x000fe20000400000 */
[----:B------:R-:W-:Y:S01]  /*4e40*/  F2FP.F16.F32.PACK_AB R29, RZ, R29 ;  /* 0x0000001dff1d723e */ /* 0x000fe200000000ff */
[----:B------:R-:W-:Y:S01]  /*4e50*/  @P4 STG.E.U16 desc[UR38][R6.64+0x10], R28 ;  /* 0x0000101c06004986 */ /* 0x000fe2000c101526 */
[C---:B------:R-:W-:Y:S01]  /*4e60*/  ISETP.GT.AND P3, PT, R3.reuse, 0x8, P0 ;  /* 0x000000080300780c */ /* 0x040fe20000764270 */
[-C--:B------:R-:W-:Y:S01]  /*4e70*/  FMUL R38, R38, R19.reuse ;  /* 0x0000001326267220 */ /* 0x080fe20000400000 */
[----:B------:R-:W-:Y:S01]  /*4e80*/  ISETP.GT.AND P0, PT, R4, 0x11, PT ;  /* 0x000000110400780c */ /* 0x000fe20003f04270 */
[----:B------:R-:W-:Y:S01]  /*4e90*/  @P5 STG.E.U16 desc[UR38][R6.64+0x12], R29 ;  /* 0x0000121d06005986 */ /* 0x000fe2000c101526 */
        /* <DEDUP_REMOVED lines=161> */
[----:B------:R-:W-:Y:S01]  /*58b0*/  FMUL R87, R87, R19 ;  /* 0x0000001357577220 */ /* 0x000fe20000400000 */
[----:B------:R-:W-:-:S02]  /*58c0*/  F2FP.F16.F32.PACK_AB R62, RZ, R62 ;  /* 0x0000003eff3e723e */ /* 0x000fc400000000ff */
[C---:B------:R-:W-:Y:S02]  /*58d0*/  ISETP.GT.AND P5, PT, R3.reuse, RZ, P0 ;  /* 0x000000ff0300720c */ /* 0x040fe400007a4270 */
[----:B------:R-:W-:Y:S01]  /*58e0*/  F2FP.F16.F32.PACK_AB R63, RZ, R63 ;  /* 0x0000003fff3f723e */ /* 0x000fe200000000ff */
[----:B------:R-:W-:Y:S01]  /*58f0*/  @P2 STG.E.U16 desc[UR38][R8.64+0x90], R62 ;  /* 0x0000903e08002986 */ /* 0x000fe2000c101526 */
[----:B------:R-:W-:Y:S02]  /*5900*/  F2FP.F16.F32.PACK_AB R64, RZ, R64 ;  /* 0x00000040ff40723e */ /* 0x000fe400000000ff */
[C---:B------:R-:W-:Y:S01]  /*5910*/  ISETP.GT.AND P2, PT, R3.reuse, 0x8, P1 ;  /* 0x000000080300780c */ /* 0x040fe20000f44270 */
[----:B------:R-:W-:Y:S01]  /*5920*/  @P3 STG.E.U16 desc[UR38][R8.64+0x92], R63 ;  /* 0x0000923f08003986 */ /* 0x000fe2000c101526 */
[----:B------:R-:W-:Y:S02]  /*5930*/  ISETP.GT.AND P1, PT, R4, 0x58, PT ;  /* 0x000000580400780c */ /* 0x000fe40003f24270 */
[----:B------:R-:W-:Y:S01]  /*5940*/  F2FP.F16.F32.PACK_AB R65, RZ, R65 ;  /* 0x00000041ff41723e */ /* 0x000fe200000000ff */
[----:B------:R-:W-:Y:S01]  /*5950*/  @P4 STG.E.U16 desc[UR38][R6.64+0xa0], R64 ;  /* 0x0000a04006004986 */ /* 0x000fe2000c101526 */
[----:B------:R-:W-:-:S02]  /*5960*/  ISETP.GT.AND P3, PT, R3, 0x8, P0 ;  /* 0x000000080300780c */ /* 0x000fc40000764270 */
[----:B------:R-:W-:Y:S01]  /*5970*/  ISETP.GT.AND P0, PT, R4, 0x59, PT ;  /* 0x000000590400780c */ /* 0x000fe20003f04270 */
[----:B------:R-:W-:Y:S01]  /*5980*/  @P5 STG.E.U16 desc[UR38][R6.64+0xa2], R65 ;  /* 0x0000a24106005986 */ /* 0x000fe2000c101526 */
[C---:B------:R-:W-:Y:S02]  /*5990*/  ISETP.GT.AND P4, PT, R3.reuse, RZ, P1 ;  /* 0x000000ff0300720c */ /* 0x040fe40000f84270 */
[----:B------:R-:W-:Y:S02]  /*59a0*/  F2FP.F16.F32.PACK_AB R66, RZ, R66 ;  /* 0x00000042ff42723e */ /* 0x000fe400000000ff */
[----:B------:R-:W-:Y:S02]  /*59b0*/  ISETP.GT.AND P5, PT, R3, RZ, P0 ;  /* 0x000000ff0300720c */ /* 0x000fe400007a4270 */
[----:B------:R-:W-:Y:S01]  /*59c0*/  F2FP.F16.F32.PACK_AB R67, RZ, R67 ;  /* 0x00000043ff43723e */ /* 0x000fe200000000ff */
[----:B------:R-:W-:Y:S01]  /*59d0*/  @P2 STG.E.U16 desc[UR38][R8.64+0xa0], R66 ;  /* 0x0000a04208002986 */ /* 0x000fe2000c101526 */
[----:B------:R-:W-:-:S02]  /*59e0*/  F2FP.F16.F32.PACK_AB R68, RZ, R68 ;  /* 0x00000044ff44723e */ /* 0x000fc400000000ff */
[C---:B------:R-:W-:Y:S01]  /*59f0*/  ISETP.GT.AND P2, PT, R3.reuse, 0x8, P1 ;  /* 0x000000080300780c */ /* 0x040fe20000f44270 */
[----:B------:R-:W-:Y:S01]  /*5a00*/  @P3 STG.E.U16 desc[UR38][R8.64+0xa2], R67 ;  /* 0x0000a24308003986 */ /* 0x000fe2000c101526 */
[C---:B------:R-:W-:Y:S02]  /*5a10*/  ISETP.GT.AND P1, PT, R4.reuse, 0x60, PT ;  /* 0x000000600400780c */ /* 0x040fe40003f24270 */
[----:B------:R-:W-:Y:S01]  /*5a20*/  F2FP.F16.F32.PACK_AB R69, RZ, R69 ;  /* 0x00000045ff45723e */ /* 0x000fe200000000ff */
[----:B------:R-:W-:Y:S01]  /*5a30*/  @P4 STG.E.U16 desc[UR38][R6.64+0xb0], R68 ;  /* 0x0000b04406004986 */ /* 0x000fe2000c101526 */
[C---:B------:R-:W-:Y:S02]  /*5a40*/  ISETP.GT.AND P3, PT, R3.reuse, 0x8, P0 ;  /* 0x000000080300780c */ /* 0x040fe40000764270 */
[----:B------:R-:W-:Y:S01]  /*5a50*/  ISETP.GT.AND P0, PT, R4, 0x61, PT ;  /* 0x000000610400780c */ /* 0x000fe20003f04270 */
[----:B------:R-:W-:Y:S01]  /*5a60*/  @P5 STG.E.U16 desc[UR38][R6.64+0xb2], R69 ;  /* 0x0000b24506005986 */ /* 0x000fe2000c101526 */
[----:B------:R-:W-:-:S02]  /*5a70*/  ISETP.GT.AND P4, PT, R3, RZ, P1 ;  /* 0x000000ff0300720c */ /* 0x000fc40000f84270 */
[C---:B------:R-:W-:Y:S02]  /*5a80*/  ISETP.GT.AND P5, PT, R3.reuse, RZ, P0 ;  /* 0x000000ff0300720c */ /* 0x040fe400007a4270 */
[----:B------:R-:W-:Y:S02]  /*5a90*/  F2FP.F16.F32.PACK_AB R70, RZ, R70 ;  /* 0x00000046ff46723e */ /* 0x000fe400000000ff */
[----:B------:R-:W-:Y:S02]  /*5aa0*/  F2FP.F16.F32.PACK_AB R71, RZ, R71 ;  /* 0x00000047ff47723e */ /* 0x000fe400000000ff */
[----:B------:R-:W-:Y:S01]  /*5ab0*/  F2FP.F16.F32.PACK_AB R72, RZ, R72 ;  /* 0x00000048ff48723e */ /* 0x000fe200000000ff */
[----:B------:R-:W-:Y:S01]  /*5ac0*/  @P2 STG.E.U16 desc[UR38][R8.64+0xb0], R70 ;  /* 0x0000b04608002986 */ /* 0x000fe2000c101526 */
[----:B------:R-:W-:Y:S02]  /*5ad0*/  F2FP.F16.F32.PACK_AB R73, RZ, R73 ;  /* 0x00000049ff49723e */ /* 0x000fe400000000ff */
[C---:B------:R-:W-:Y:S01]  /*5ae0*/  ISETP.GT.AND P1, PT, R3.reuse, 0x8, P1 ;  /* 0x000000080300780c */ /* 0x040fe20000f24270 */
[----:B------:R-:W-:Y:S01]  /*5af0*/  @P3 STG.E.U16 desc[UR38][R8.64+0xb2], R71 ;  /* 0x0000b24708003986 */ /* 0x000fe2000c101526 */
[----:B------:R-:W-:-:S02]  /*5b00*/  ISETP.GT.AND P2, PT, R3, 0x8, P0 ;  /* 0x000000080300780c */ /* 0x000fc40000744270 */
[C---:B------:R-:W-:Y:S01]  /*5b10*/  ISETP.GT.AND P0, PT, R4.reuse, 0x69, PT ;  /* 0x000000690400780c */ /* 0x040fe20003f04270 */
[----:B------:R-:W-:Y:S01]  /*5b20*/  @P4 STG.E.U16 desc[UR38][R6.64+0xc0], R72 ;  /* 0x0000c04806004986 */ /* 0x000fe2000c101526 */
[----:B------:R-:W-:Y:S02]  /*5b30*/  ISETP.GT.AND P4, PT, R4, 0x68, PT ;  /* 0x000000680400780c */ /* 0x000fe40003f84270 */
[----:B------:R-:W-:Y:S01]  /*5b40*/  F2FP.F16.F32.PACK_AB R74, RZ, R74 ;  /* 0x0000004aff4a723e */ /* 0x000fe200000000ff */
[----:B------:R-:W-:Y:S01]  /*5b50*/  @P5 STG.E.U16 desc[UR38][R6.64+0xc2], R73 ;  /* 0x0000c24906005986 */ /* 0x000fe2000c101526 */
[C---:B------:R-:W-:Y:S02]  /*5b60*/  ISETP.GT.AND P5, PT, R3.reuse, RZ, P4 ;  /* 0x000000ff0300720c */ /* 0x040fe400027a4270 */
[----:B------:R-:W-:Y:S01]  /*5b70*/  ISETP.GT.AND P3, PT, R3, RZ, P0 ;  /* 0x000000ff0300720c */ /* 0x000fe20000764270 */
[----:B------:R-:W-:Y:S01]  /*5b80*/  @P1 STG.E.U16 desc[UR38][R8.64+0xc0], R74 ;  /* 0x0000c04a08001986 */ /* 0x000fe2000c101526 */
[----:B------:R-:W-:-:S02]  /*5b90*/  F2FP.F16.F32.PACK_AB R75, RZ, R75 ;  /* 0x0000004bff4b723e */ /* 0x000fc400000000ff */
[----:B------:R-:W-:Y:S02]  /*5ba0*/  F2FP.F16.F32.PACK_AB R76, RZ, R76 ;  /* 0x0000004cff4c723e */ /* 0x000fe400000000ff */
[C---:B------:R-:W-:Y:S01]  /*5bb0*/  ISETP.GT.AND P4, PT, R3.reuse, 0x8, P4 ;  /* 0x000000080300780c */ /* 0x040fe20002784270 */
[----:B------:R-:W-:Y:S01]  /*5bc0*/  @P2 STG.E.U16 desc[UR38][R8.64+0xc2], R75 ;  /* 0x0000c24b08002986 */ /* 0x000fe2000c101526 */
[----:B------:R-:W-:Y:S02]  /*5bd0*/  F2FP.F16.F32.PACK_AB R77, RZ, R77 ;  /* 0x0000004dff4d723e */ /* 0x000fe400000000ff */
[C---:B------:R-:W-:Y:S01]  /*5be0*/  ISETP.GT.AND P2, PT, R4.reuse, 0x71, PT ;  /* 0x000000710400780c */ /* 0x040fe20003f44270 */
[----:B------:R-:W-:Y:S01]  /*5bf0*/  @P5 STG.E.U16 desc[UR38][R6.64+0xd0], R76 ;  /* 0x0000d04c06005986 */ /* 0x000fe2000c101526 */
[----:B------:R-:W-:Y:S02]  /*5c00*/  ISETP.GT.AND P5, PT, R3, 0x8, P0 ;  /* 0x000000080300780c */ /* 0x000fe400007a4270 */
[C---:B------:R-:W-:Y:S01]  /*5c10*/  ISETP.GT.AND P1, PT, R4.reuse, 0x78, PT ;  /* 0x000000780400780c */ /* 0x040fe20003f24270 */
[----:B------:R-:W-:Y:S01]  /*5c20*/  @P3 STG.E.U16 desc[UR38][R6.64+0xd2], R77 ;  /* 0x0000d24d06003986 */ /* 0x000fe2000c101526 */
[----:B------:R-:W-:-:S02]  /*5c30*/  ISETP.GT.AND P3, PT, R4, 0x70, PT ;  /* 0x000000700400780c */ /* 0x000fc40003f64270 */
[----:B------:R-:W-:Y:S01]  /*5c40*/  ISETP.GT.AND P0, PT, R4, 0x79, PT ;  /* 0x000000790400780c */ /* 0x000fe20003f04270 */
[----:B------:R-:W-:Y:S01]  /*5c50*/  @P4 IMAD.MOV.U32 R4, RZ, RZ, R8 ;  /* 0x000000ffff044224 */ /* 0x000fe200078e0008 */
[----:B------:R-:W-:Y:S01]  /*5c60*/  F2FP.F16.F32.PACK_AB R78, RZ, R78 ;  /* 0x0000004eff4e723e */ /* 0x000fe200000000ff */
[----:B------:R-:W-:Y:S01]  /*5c70*/  @P4 IMAD.MOV.U32 R5, RZ, RZ, R9 ;  /* 0x000000ffff054224 */ /* 0x000fe200078e0009 */
[----:B------:R-:W-:Y:S02]  /*5c80*/  F2FP.F16.F32.PACK_AB R79, RZ, R79 ;  /* 0x0000004fff4f723e */ /* 0x000fe400000000ff */
[----:B------:R-:W-:Y:S02]  /*5c90*/  F2FP.F16.F32.PACK_AB R80, RZ, R80 ;  /* 0x00000050ff50723e */ /* 0x000fe400000000ff */
[----:B------:R0:W-:Y:S01]  /*5ca0*/  @P4 STG.E.U16 desc[UR38][R4.64+0xd0], R78 ;  /* 0x0000d04e04004986 */ /* 0x0001e2000c101526 */
[----:B------:R-:W-:Y:S02]  /*5cb0*/  ISETP.GT.AND P4, PT, R3, RZ, P2 ;  /* 0x000000ff0300720c */ /* 0x000fe40001784270 */
[----:B------:R-:W-:-:S02]  /*5cc0*/  F2FP.F16.F32.PACK_AB R81, RZ, R81 ;  /* 0x00000051ff51723e */ /* 0x000fc400000000ff */
[----:B------:R-:W-:Y:S02]  /*5cd0*/  ISETP.GT.AND P2, PT, R3, 0x8, P2 ;  /* 0x000000080300780c */ /* 0x000fe40001744270 */
[----:B------:R-:W-:Y:S02]  /*5ce0*/  F2FP.F16.F32.PACK_AB R82, RZ, R82 ;  /* 0x00000052ff52723e */ /* 0x000fe400000000ff */
[----:B------:R-:W-:Y:S02]  /*5cf0*/  F2FP.F16.F32.PACK_AB R83, RZ, R83 ;  /* 0x00000053ff53723e */ /* 0x000fe400000000ff */
[----:B------:R-:W-:Y:S01]  /*5d00*/  F2FP.F16.F32.PACK_AB R84, RZ, R84 ;  /* 0x00000054ff54723e */ /* 0x000fe200000000ff */
[----:B0-----:R-:W-:Y:S01]  /*5d10*/  @P5 IMAD.MOV.U32 R4, RZ, RZ, R8 ;  /* 0x000000ffff045224 */ /* 0x001fe200078e0008 */
[----:B------:R-:W-:Y:S01]  /*5d20*/  F2FP.F16.F32.PACK_AB R85, RZ, R85 ;  /* 0x00000055ff55723e */ /* 0x000fe200000000ff */
[----:B------:R-:W-:Y:S01]  /*5d30*/  @P5 IMAD.MOV.U32 R5, RZ, RZ, R9 ;  /* 0x000000ffff055224 */ /* 0x000fe200078e0009 */
[----:B------:R-:W-:-:S02]  /*5d40*/  F2FP.F16.F32.PACK_AB R86, RZ, R86 ;  /* 0x00000056ff56723e */ /* 0x000fc400000000ff */
[----:B------:R-:W-:Y:S02]  /*5d50*/  F2FP.F16.F32.PACK_AB R87, RZ, R87 ;  /* 0x00000057ff57723e */ /* 0x000fe400000000ff */
[----:B------:R0:W-:Y:S01]  /*5d60*/  @P5 STG.E.U16 desc[UR38][R4.64+0xd2], R79 ;  /* 0x0000d24f04005986 */ /* 0x0001e2000c101526 */
[C---:B------:R-:W-:Y:S02]  /*5d70*/  ISETP.GT.AND P5, PT, R3.reuse, RZ, P3 ;  /* 0x000000ff0300720c */ /* 0x040fe40001fa4270 */
[----:B------:R-:W-:-:S11]  /*5d80*/  ISETP.GT.AND P3, PT, R3, 0x8, P3 ;  /* 0x000000080300780c */ /* 0x000fd60001f64270 */
[----:B0-----:R-:W-:Y:S02]  /*5d90*/  @P5 IMAD.MOV.U32 R4, RZ, RZ, R6 ;  /* 0x000000ffff045224 */ /* 0x001fe400078e0006 */
[----:B------:R-:W-:-:S05]  /*5da0*/  @P5 IMAD.MOV.U32 R5, RZ, RZ, R7 ;  /* 0x000000ffff055224 */ /* 0x000fca00078e0007 */
[----:B------:R0:W-:Y:S01]  /*5db0*/  @P5 STG.E.U16 desc[UR38][R4.64+0xe0], R80 ;  /* 0x0000e05004005986 */ /* 0x0001e2000c101526 */
[C---:B------:R-:W-:Y:S02]  /*5dc0*/  ISETP.GT.AND P5, PT, R3.reuse, RZ, P0 ;  /* 0x000000ff0300720c */ /* 0x040fe400007a4270 */
[----:B------:R-:W-:Y:S01]  /*5dd0*/  ISETP.GT.AND P0, PT, R3, 0x8, P0 ;  /* 0x000000080300780c */ /* 0x000fe20000704270 */
[----:B0-----:R-:W-:Y:S02]  /*5de0*/  @P4 IMAD.MOV.U32 R4, RZ, RZ, R6 ;  /* 0x000000ffff044224 */ /* 0x001fe400078e0006 */
[----:B------:R-:W-:-:S05]  /*5df0*/  @P4 IMAD.MOV.U32 R5, RZ, RZ, R7 ;  /* 0x000000ffff054224 */ /* 0x000fca00078e0007 */
[----:B------:R0:W-:Y:S01]  /*5e00*/  @P4 STG.E.U16 desc[UR38][R4.64+0xe2], R81 ;  /* 0x0000e25104004986 */ /* 0x0001e2000c101526 */
[C---:B------:R-:W-:Y:S02]  /*5e10*/  ISETP.GT.AND P4, PT, R3.reuse, RZ, P1 ;  /* 0x000000ff0300720c */ /* 0x040fe40000f84270 */
[----:B------:R-:W-:Y:S01]  /*5e20*/  ISETP.GT.AND P1, PT, R3, 0x8, P1 ;  /* 0x000000080300780c */ /* 0x000fe20000f24270 */
[----:B0-----:R-:W-:Y:S02]  /*5e30*/  @P3 IMAD.MOV.U32 R4, RZ, RZ, R8 ;  /* 0x000000ffff043224 */ /* 0x001fe400078e0008 */
[----:B------:R-:W-:-:S05]  /*5e40*/  @P3 IMAD.MOV.U32 R5, RZ, RZ, R9 ;  /* 0x000000ffff053224 */ /* 0x000fca00078e0009 */
[----:B------:R0:W-:Y:S02]  /*5e50*/  @P3 STG.E.U16 desc[UR38][R4.64+0xe0], R82 ;  /* 0x0000e05204003986 */ /* 0x0001e4000c101526 */
[----:B0-----:R-:W-:Y:S02]  /*5e60*/  @P2 IMAD.MOV.U32 R4, RZ, RZ, R8 ;  /* 0x000000ffff042224 */ /* 0x001fe400078e0008 */
[----:B------:R-:W-:-:S05]  /*5e70*/  @P2 IMAD.MOV.U32 R5, RZ, RZ, R9 ;  /* 0x000000ffff052224 */ /* 0x000fca00078e0009 */
[----:B------:R0:W-:Y:S02]  /*5e80*/  @P2 STG.E.U16 desc[UR38][R4.64+0xe2], R83 ;  /* 0x0000e25304002986 */ /* 0x0001e4000c101526 */
[----:B0-----:R-:W-:Y:S02]  /*5e90*/  @P4 IMAD.MOV.U32 R4, RZ, RZ, R6 ;  /* 0x000000ffff044224 */ /* 0x001fe400078e0006 */
[----:B------:R-:W-:-:S05]  /*5ea0*/  @P4 IMAD.MOV.U32 R5, RZ, RZ, R7 ;  /* 0x000000ffff054224 */ /* 0x000fca00078e0007 */
[----:B------:R0:W-:Y:S04]  /*5eb0*/  @P4 STG.E.U16 desc[UR38][R4.64+0xf0], R84 ;  /* 0x0000f05404004986 */ /* 0x0001e8000c101526 */
[----:B------:R1:W-:Y:S01]  /*5ec0*/  @P5 STG.E.U16 desc[UR38][R6.64+0xf2], R85 ;  /* 0x0000f25506005986 */ /* 0x0003e2000c101526 */
[----:B0-----:R-:W-:Y:S02]  /*5ed0*/  @P1 IMAD.MOV.U32 R4, RZ, RZ, R8 ;  /* 0x000000ffff041224 */ /* 0x001fe400078e0008 */
[----:B------:R-:W-:-:S05]  /*5ee0*/  @P1 IMAD.MOV.U32 R5, RZ, RZ, R9 ;  /* 0x000000ffff051224 */ /* 0x000fca00078e0009 */
[----:B------:R1:W-:Y:S04]  /*5ef0*/  @P1 STG.E.U16 desc[UR38][R4.64+0xf0], R86 ;  /* 0x0000f05604001986 */ /* 0x0003e8000c101526 */
[----:B------:R1:W-:Y:S02]  /*5f00*/  @P0 STG.E.U16 desc[UR38][R8.64+0xf2], R87 ;  /* 0x0000f25708000986 */ /* 0x0003e4000c101526 */
.L_x_155:
[----:B------:R-:W-:Y:S05]  /*5f10*/  BSYNC B0 ;  /* 0x0000000000007941 */ /* 0x000fea0003800000 */
.L_x_29:
[----:B------:R-:W-:Y:S01]  /*5f20*/  IADD3 R16, P0, R16, UR36, RZ ;  /* 0x0000002410107c10 */ /* 0x000fe2000ff1e0ff */
[----:B------:R-:W-:Y:S01]  /*5f30*/  ULDC.64 UR4, c[0x0][0x650] ;  /* 0x0001940000047ab9 */ /* 0x000fe20000000a00 */
[----:B------:R-:W-:Y:S01]  /*5f40*/  PRMT R3, RZ, 0x7610, R3 ;  /* 0x00007610ff037816 */ /* 0x000fe20000000003 */
[----:B------:R-:W-:Y:S01]  /*5f50*/  IMAD.MOV.U32 R99, RZ, RZ, -0x1 ;  /* 0xffffffffff637424 */ /* 0x000fe200078e00ff */
[----:B------:R-:W-:Y:S01]  /*5f60*/  IADD3.X R17, R17, UR42, RZ, P0, !PT ;  /* 0x0000002a11117c10 */ /* 0x000fe200087fe4ff */
[----:B------:R-:W-:Y:S01]  /*5f70*/  IMAD.MOV.U32 R97, RZ, RZ, -0x1 ;  /* 0xffffffffff617424 */ /* 0x000fe200078e00ff */
[----:B------:R-:W-:-:S04]  /*5f80*/  ISETP.GE.U32.AND P0, PT, R16, UR4, PT ;  /* 0x0000000410007c0c */ /* 0x000fc8000bf06070 */
[----:B------:R-:W-:-:S13]  /*5f90*/  ISETP.GE.U32.AND.EX P0, PT, R17, UR5, PT, P0 ;  /* 0x0000000511007c0c */ /* 0x000fda000bf06100 */
[----:B------:R-:W-:Y:S05]  /*5fa0*/  @P0 BRA `(.L_x_156) ;  /* 0x0000000400500947 */ /* 0x000fea0003800000 */
[----:B------:R-:W0:Y:S01]  /*5fb0*/  LDC.64 R10, c[0x0][0x628] ;  /* 0x00018a00ff0a7b82 */ /* 0x000e220000000a00 */
[----:B------:R-:W0:Y:S01]  /*5fc0*/  S2R R20, SR_CTAID.X ;  /* 0x0000000000147919 */ /* 0x000e220000002500 */
[----:B-12-4-:R-:W-:Y:S02]  /*5fd0*/  IMAD.MOV.U32 R8, RZ, RZ, R16 ;  /* 0x000000ffff087224 */ /* 0x016fe400078e0010 */
[----:B------:R-:W-:Y:S01]  /*5fe0*/  IMAD.MOV.U32 R9, RZ, RZ, R17 ;  /* 0x000000ffff097224 */ /* 0x000fe200078e0011 */
[----:B------:R-:W1:Y:S03]  /*5ff0*/  S2R R21, SR_CTAID.Y ;  /* 0x0000000000157919 */ /* 0x000e660000002600 */
[----:B------:R-:W2:Y:S08]  /*6000*/  LDC R0, c[0x0][0x630] ;  /* 0x00018c00ff007b82 */ /* 0x000eb00000000800 */
[----:B------:R-:W4:Y:S01]  /*6010*/  LDC.64 R14, c[0x0][0x620] ;  /* 0x00018800ff0e7b82 */ /* 0x000f220000000a00 */
[----:B0-----:R-:W-:-:S04]  /*6020*/  ISETP.NE.U32.AND P0, PT, R10, RZ, PT ;  /* 0x000000ff0a00720c */ /* 0x001fc80003f05070 */
[----:B------:R-:W-:-:S13]  /*6030*/  ISETP.NE.AND.EX P0, PT, R11, RZ, PT, P0 ;  /* 0x000000ff0b00720c */ /* 0x000fda0003f05300 */
[----:B-12-4-:R-:W-:Y:S05]  /*6040*/  @!P0 BRA `(.L_x_157) ;  /* 0x0000000000288947 */ /* 0x016fea0003800000 */
[----:B------:R-:W0:Y:S02]  /*6050*/  LDC R3, c[0x0][0x634] ;  /* 0x00018d00ff037b82 */ /* 0x000e240000000800 */
[----:B0-----:R-:W-:-:S05]  /*6060*/  IADD3 R3, P0, R16, R3, RZ ;  /* 0x0000000310037210 */ /* 0x001fca0007f1e0ff */
[----:B---3--:R-:W-:-:S04]  /*6070*/  IMAD.X R13, RZ, RZ, R17, P0 ;  /* 0x000000ffff0d7224 */ /* 0x008fc800000e0611 */
[----:B------:R-:W-:-:S04]  /*6080*/  IMAD.WIDE.U32 R4, R13, R10, RZ ;  /* 0x0000000a0d047225 */ /* 0x000fc800078e00ff */
[----:B------:R-:W-:-:S04]  /*6090*/  IMAD.WIDE.U32 R6, P0, R3, R11, R4 ;  /* 0x0000000b03067225 */ /* 0x000fc80007800004 */
[----:B------:R-:W-:-:S04]  /*60a0*/  IMAD.WIDE.U32 R4, R3, R10, RZ ;  /* 0x0000000a03047225 */ /* 0x000fc800078e00ff */
[----:B------:R-:W-:Y:S01]  /*60b0*/  IMAD.X R9, RZ, RZ, RZ, P0 ;  /* 0x000000ffff097224 */ /* 0x000fe200000e06ff */
[----:B------:R-:W-:Y:S01]  /*60c0*/  IADD3 RZ, P0, R5, R6, RZ ;  /* 0x0000000605ff7210 */ /* 0x000fe20007f1e0ff */
[----:B------:R-:W-:-:S04]  /*60d0*/  IMAD.MOV.U32 R8, RZ, RZ, R7 ;  /* 0x000000ffff087224 */ /* 0x000fc800078e0007 */
[----:B------:R-:W-:-:S08]  /*60e0*/  IMAD.WIDE.U32.X R8, R13, R11, R8, P0 ;  /* 0x0000000b0d087225 */ /* 0x000fd000000e0408 */
.L_x_157:
[----:B------:R-:W0:Y:S01]  /*60f0*/  LDC.64 R28, c[0x0][0x640] ;  /* 0x00019000ff1c7b82 */ /* 0x000e220000000a00 */
[-CC-:B------:R-:W-:Y:S01]  /*6100*/  SHF.R.U64 R97, R8, R0.reuse, R9.reuse ;  /* 0x0000000008617219 */ /* 0x180fe20000001209 */
[----:B------:R-:W-:Y:S01]  /*6110*/  ULDC UR4, c[0x0][0x150] ;  /* 0x0000540000047ab9 */ /* 0x000fe20000000800 */
[----:B------:R-:W-:Y:S02]  /*6120*/  SHF.R.U32.HI R0, RZ, R0, R9 ;  /* 0x00000000ff007219 */ /* 0x000fe40000011609 */
[----:B------:R-:W-:Y:S02]  /*6130*/  IADD3 R3, P0, RZ, -R97, RZ ;  /* 0x80000061ff037210 */ /* 0x000fe40007f1e0ff */
[----:B------:R-:W-:Y:S01]  /*6140*/  I2FP.F32.U32 R7, R20 ;  /* 0x0000001400077245 */ /* 0x000fe20000201000 */
[----:B------:R-:W1:Y:S02]  /*6150*/  LDC R6, c[0x0][0x618] ;  /* 0x00018600ff067b82 */ /* 0x000e640000000800 */
[----:B------:R-:W-:-:S02]  /*6160*/  IMAD.X R5, RZ, RZ, ~R0, P0 ;  /* 0x000000ffff057224 */ /* 0x000fc400000e0e00 */
[----:B------:R-:W-:Y:S01]  /*6170*/  FMUL R7, R7, UR4 ;  /* 0x0000000407077c20 */ /* 0x000fe20008400000 */
[----:B------:R-:W-:Y:S01]  /*6180*/  ULDC UR4, c[0x0][0x154] ;  /* 0x0000550000047ab9 */ /* 0x000fe20000000800 */
[-C--:B------:R-:W-:Y:S02]  /*6190*/  IMAD R0, R5, R14.reuse, RZ ;  /* 0x0000000e05007224 */ /* 0x080fe400078e02ff */
[----:B------:R-:W2:Y:S01]  /*61a0*/  LDC R8, c[0x0][0x608] ;  /* 0x00018200ff087b82 */ /* 0x000ea20000000800 */
[C---:B---3--:R-:W-:Y:S01]  /*61b0*/  IMAD.WIDE.U32 R4, R3.reuse, R14, R16 ;  /* 0x0000000e03047225 */ /* 0x048fe200078e0010 */
[----:B------:R-:W3:Y:S03]  /*61c0*/  F2I.U32.TRUNC.NTZ R7, R7 ;  /* 0x0000000700077305 */ /* 0x000ee6000020f000 */
[----:B------:R-:W-:Y:S01]  /*61d0*/  IMAD R3, R3, R15, R0 ;  /* 0x0000000f03037224 */ /* 0x000fe200078e0200 */
[----:B------:R-:W-:-:S02]  /*61e0*/  I2FP.F32.U32 R0, R21 ;  /* 0x0000001500007245 */ /* 0x000fc40000201000 */
[----:B------:R-:W4:Y:S01]  /*61f0*/  LDC R26, c[0x0][0x658] ;  /* 0x00019600ff1a7b82 */ /* 0x000f220000000800 */
[----:B------:R-:W-:Y:S01]  /*6200*/  IMAD.IADD R3, R5, 0x1, R3 ;  /* 0x0000000105037824 */ /* 0x000fe200078e0203 */
[----:B0-----:R-:W-:Y:S01]  /*6210*/  ISETP.NE.U32.AND P0, PT, R28, RZ, PT ;  /* 0x000000ff1c00720c */ /* 0x001fe20003f05070 */
[----:B------:R-:W-:-:S03]  /*6220*/  FMUL R0, R0, UR4 ;  /* 0x0000000400007c20 */ /* 0x000fc60008400000 */
[----:B------:R-:W-:Y:S01]  /*6230*/  ISETP.NE.AND.EX P0, PT, R29, RZ, PT, P0 ;  /* 0x000000ff1d00720c */ /* 0x000fe20003f05300 */
[----:B------:R0:W0:Y:S01]  /*6240*/  F2I.U32.TRUNC.NTZ R14, R0 ;  /* 0x00000000000e7305 */ /* 0x000022000020f000 */
[----:B------:R-:W0:Y:S01]  /*6250*/  LDC R9, c[0x0][0x144] ;  /* 0x00005100ff097b82 */ /* 0x000e220000000800 */
[-C--:B-1----:R-:W-:Y:S01]  /*6260*/  SHF.R.U64 R10, R4, R6.reuse, R3 ;  /* 0x00000006040a7219 */ /* 0x082fe20000001203 */
[----:B---3--:R-:W-:Y:S01]  /*6270*/  IMAD.MOV R7, RZ, RZ, -R7 ;  /* 0x000000ffff077224 */ /* 0x008fe200078e0a07 */
[----:B------:R-:W-:-:S05]  /*6280*/  SHF.R.U32.HI R3, RZ, R6, R3 ;  /* 0x00000006ff037219 */ /* 0x000fca0000011603 */
[----:B-----5:R-:W1:Y:S01]  /*6290*/  LDC R24, c[0x0][0x148] ;  /* 0x00005200ff187b82 */ /* 0x020e620000000800 */
[-CC-:B--2---:R-:W-:Y:S02]  /*62a0*/  SHF.R.U64 R12, R10, R8.reuse, R3.reuse ;  /* 0x000000080a0c7219 */ /* 0x184fe40000001203 */
[----:B------:R-:W-:-:S05]  /*62b0*/  SHF.R.U32.HI R3, RZ, R8, R3 ;  /* 0x00000008ff037219 */ /* 0x000fca0000011603 */
[----:B------:R-:W2:Y:S01]  /*62c0*/  LDC R15, c[0x0][0x600] ;  /* 0x00018000ff0f7b82 */ /* 0x000ea20000000800 */
[-CC-:B----4-:R-:W-:Y:S02]  /*62d0*/  SHF.R.U64 R13, R12, R26.reuse, R3.reuse ;  /* 0x0000001a0c0d7219 */ /* 0x190fe40000001203 */
[----:B------:R-:W-:-:S03]  /*62e0*/  SHF.R.U32.HI R5, RZ, R26, R3 ;  /* 0x0000001aff057219 */ /* 0x000fc60000011603 */
[----:B------:R-:W-:Y:S02]  /*62f0*/  IMAD.MOV.U32 R4, RZ, RZ, R13 ;  /* 0x000000ffff047224 */ /* 0x000fe400078e000d */
[----:B------:R-:W3:Y:S01]  /*6300*/  LDC R27, c[0x0][0x648] ;  /* 0x00019200ff1b7b82 */ /* 0x000ee20000000800 */
[----:B0-----:R-:W-:-:S07]  /*6310*/  IMAD R25, R9, R7, R20 ;  /* 0x0000000709197224 */ /* 0x001fce00078e0214 */
[----:B------:R-:W0:Y:S08]  /*6320*/  LDC R30, c[0x0][0x638] ;  /* 0x00018e00ff1e7b82 */ /* 0x000e300000000800 */
[----:B------:R-:W4:Y:S01]  /*6330*/  LDC R31, c[0x0][0x610] ;  /* 0x00018400ff1f7b82 */ /* 0x000f220000000800 */
[----:B-1----:R-:W-:Y:S05]  /*6340*/  @!P0 BRA `(.L_x_158) ;  /* 0x0000000000288947 */ /* 0x002fea0003800000 */
        /* <DEDUP_REMOVED lines=10> */
.L_x_158:
[----:B------:R-:W-:Y:S01]  /*63f0*/  ISETP.NE.AND P0, PT, R2, 0x1, PT ;  /* 0x000000010200780c */ /* 0x000fe20003f05270 */
[----:B------:R-:W-:Y:S01]  /*6400*/  IMAD.MOV R14, RZ, RZ, -R14 ;  /* 0x000000ffff0e7224 */ /* 0x000fe200078e0a0e */
[----:B---3--:R-:W-:Y:S01]  /*6410*/  SHF.R.U64 R0, R4, R27, R5 ;  /* 0x0000001b04007219 */ /* 0x008fe20000001205 */
[----:B--2---:R-:W-:Y:S01]  /*6420*/  VIADD R5, R15, 0xffffffff ;  /* 0xffffffff0f057836 */ /* 0x004fe20000000000 */
[----:B------:R-:W-:-:S03]  /*6430*/  LOP3.LUT R3, R12, R95, RZ, 0xc0, !PT ;  /* 0x0000005f0c037212 */ /* 0x000fc600078ec0ff */
[----:B------:R-:W-:Y:S01]  /*6440*/  IMAD.MOV R4, RZ, RZ, -R0 ;  /* 0x000000ffff047224 */ /* 0x000fe200078e0a00 */
[----:B------:R-:W-:Y:S01]  /*6450*/  LOP3.LUT R10, R10, R5, RZ, 0xc0, !PT ;  /* 0x000000050a0a7212 */ /* 0x000fe200078ec0ff */
[----:B------:R-:W-:Y:S02]  /*6460*/  IMAD R0, R90, R0, R3 ;  /* 0x000000005a007224 */ /* 0x000fe400078e0203 */
[----:B0-----:R-:W-:Y:S02]  /*6470*/  IMAD R3, R4, R30, R13 ;  /* 0x0000001e04037224 */ /* 0x001fe400078e020d */
[----:B------:R-:W-:Y:S02]  /*6480*/  @P0 IMAD R25, R24, R14, R21 ;  /* 0x0000000e18190224 */ /* 0x000fe400078e0215 */
[----:B------:R-:W-:Y:S02]  /*6490*/  IMAD R5, R3, R15, R10 ;  /* 0x0000000f03057224 */ /* 0x000fe400078e020a */
[----:B----4-:R-:W-:-:S02]  /*64a0*/  IMAD R0, R0, R31, R25 ;  /* 0x0000001f00007224 */ /* 0x010fc400078e0219 */
[----:B------:R-:W-:-:S03]  /*64b0*/  IMAD.MOV.U32 R4, RZ, RZ, 0x1 ;  /* 0x00000001ff047424 */ /* 0x000fc600078e00ff */
[----:B------:R-:W-:Y:S02]  /*64c0*/  SEL R99, R5, R0, !P0 ;  /* 0x0000000005637207 */ /* 0x000fe40004000000 */
[----:B------:R-:W-:Y:S02]  /*64d0*/  PRMT R3, R4, 0x7610, R3 ;  /* 0x0000761004037816 */ /* 0x000fe40000000003 */
[----:B------:R-:W-:-:S07]  /*64e0*/  SEL R0, R0, R5, !P0 ;  /* 0x0000000500007207 */ /* 0x000fce0004000000 */
.L_x_156:
[----:B------:R-:W-:Y:S01]  /*64f0*/  LOP3.LUT P0, RZ, R3, 0xff, RZ, 0xc0, !PT ;  /* 0x000000ff03ff7812 */ /* 0x000fe2000780c0ff */
[----:B------:R-:W-:-:S12]  /*6500*/  IMAD.MOV.U32 R101, RZ, RZ, R0 ;  /* 0x000000ffff657224 */ /* 0x000fd800078e0000 */
[----:B------:R-:W-:Y:S05]  /*6510*/  @P0 BRA `(.L_x_159) ;  /* 0xffffffac00ec0947 */ /* 0x000fea000383ffff */
[----:B------:R-:W-:Y:S05]  /*6520*/  EXIT ;  /* 0x000000000000794d */ /* 0x000fea0003800000 */
.L_x_4:
        /* <DEDUP_REMOVED lines=26> */
.L_x_161:
[--C-:B------:R-:W-:Y:S01]  /*66d0*/  SHF.R.U64 R14, R12, R20, R13.reuse ;  /* 0x000000140c0e7219 */ /* 0x100fe2000000120d */
[----:B------:R-:W0:Y:S01]  /*66e0*/  LDC R24, c[0x0][0x618] ;  /* 0x00018600ff187b82 */ /* 0x000e220000000800 */
[----:B------:R-:W-:Y:S01]  /*66f0*/  I2FP.F32.U32 R8, R6 ;  /* 0x0000000600087245 */ /* 0x000fe20000201000 */
[----:B------:R-:W-:Y:S01]  /*6700*/  ULDC UR4, c[0x0][0x150] ;  /* 0x0000540000047ab9 */ /* 0x000fe20000000800 */
[----:B------:R-:W-:Y:S02]  /*6710*/  SHF.R.U32.HI R7, RZ, R20, R13 ;  /* 0x00000014ff077219 */ /* 0x000fe4000001160d */
[----:B------:R-:W-:Y:S01]  /*6720*/  IADD3 R11, P0, RZ, -R14, RZ ;  /* 0x8000000eff0b7210 */ /* 0x000fe20007f1e0ff */
[----:B------:R-:W-:Y:S01]  /*6730*/  FMUL R13, R8, UR4 ;  /* 0x00000004080d7c20 */ /* 0x000fe20008400000 */
[----:B------:R-:W-:Y:S01]  /*6740*/  ULDC UR4, c[0x0][0x154] ;  /* 0x0000550000047ab9 */ /* 0x000fe20000000800 */
[----:B------:R-:W1:Y:S02]  /*6750*/  LDC.64 R26, c[0x0][0x640] ;  /* 0x00019000ff1a7b82 */ /* 0x000e640000000a00 */
[----:B------:R-:W-:-:S02]  /*6760*/  IMAD.X R7, RZ, RZ, ~R7, P0 ;  /* 0x000000ffff077224 */ /* 0x000fc400000e0e07 */
[----:B------:R-:W2:Y:S01]  /*6770*/  F2I.U32.TRUNC.NTZ R13, R13 ;  /* 0x0000000d000d7305 */ /* 0x000ea2000020f000 */
[----:B------:R-:W-:-:S03]  /*6780*/  IMAD.WIDE.U32 R8, R11, R22, R16 ;  /* 0x000000160b087225 */ /* 0x000fc600078e0010 */
[----:B------:R-:W3:Y:S01]  /*6790*/  LDC R15, c[0x0][0x144] ;  /* 0x00005100ff0f7b82 */ /* 0x000ee20000000800 */
[----:B------:R-:W-:-:S04]  /*67a0*/  IMAD R10, R7, R22, RZ ;  /* 0x00000016070a7224 */ /* 0x000fc800078e02ff */
[----:B------:R-:W-:Y:S02]  /*67b0*/  IMAD R7, R11, R23, R10 ;  /* 0x000000170b077224 */ /* 0x000fe400078e020a */
[----:B------:R-:W-:Y:S01]  /*67c0*/  IMAD.MOV.U32 R10, RZ, RZ, -0x1 ;  /* 0xffffffffff0a7424 */ /* 0x000fe200078e00ff */
[----:B------:R-:W4:Y:S01]  /*67d0*/  LDC R20, c[0x0][0x608] ;  /* 0x00018200ff147b82 */ /* 0x000f220000000800 */
[----:B------:R-:W-:Y:S01]  /*67e0*/  IMAD.IADD R7, R9, 0x1, R7 ;  /* 0x0000000109077824 */ /* 0x000fe200078e0207 */
[----:B------:R-:W-:-:S04]  /*67f0*/  I2FP.F32.U32 R9, R3 ;  /* 0x0000000300097245 */ /* 0x000fc80000201000 */
[-C--:B0-----:R-:W-:Y:S01]  /*6800*/  SHF.R.U64 R12, R8, R24.reuse, R7 ;  /* 0x00000018080c7219 */ /* 0x081fe20000001207 */
[----:B--2---:R-:W-:Y:S01]  /*6810*/  IMAD.MOV R8, RZ, RZ, -R13 ;  /* 0x000000ffff087224 */ /* 0x004fe200078e0a0d */
[----:B------:R-:W0:Y:S01]  /*6820*/  LDC R11, c[0x0][0x658] ;  /* 0x00019600ff0b7b82 */ /* 0x000e220000000800 */
[----:B-1----:R-:W-:Y:S01]  /*6830*/  ISETP.NE.U32.AND P0, PT, R26, RZ, PT ;  /* 0x000000ff1a00720c */ /* 0x002fe20003f05070 */
[----:B------:R-:W-:Y:S01]  /*6840*/  FMUL R9, R9, UR4 ;  /* 0x0000000409097c20 */ /* 0x000fe20008400000 */
[----:B------:R-:W-:Y:S02]  /*6850*/  SHF.R.U32.HI R7, RZ, R24, R7 ;  /* 0x00000018ff077219 */ /* 0x000fe40000011607 */
[----:B------:R-:W-:-:S03]  /*6860*/  ISETP.NE.AND.EX P0, PT, R27, RZ, PT, P0 ;  /* 0x000000ff1b00720c */ /* 0x000fc60003f05300 */
[----:B------:R-:W1:Y:S01]  /*6870*/  LDC R22, c[0x0][0x148] ;  /* 0x00005200ff167b82 */ /* 0x000e620000000800 */
[----:B---3--:R-:W-:Y:S02]  /*6880*/  IMAD R23, R15, R8, R6 ;  /* 0x000000080f177224 */ /* 0x008fe400078e0206 */
[----:B------:R-:W-:-:S05]  /*6890*/  IMAD.MOV.U32 R8, RZ, RZ, 0x1 ;  /* 0x00000001ff087424 */ /* 0x000fca00078e00ff */
[----:B------:R-:W2:Y:S01]  /*68a0*/  LDC R21, c[0x0][0x600] ;  /* 0x00018000ff157b82 */ /* 0x000ea20000000800 */
[-CC-:B----4-:R-:W-:Y:S02]  /*68b0*/  SHF.R.U64 R15, R12, R20.reuse, R7.reuse ;  /* 0x000000140c0f7219 */ /* 0x190fe40000001207 */
[----:B------:R-:W-:Y:S02]  /*68c0*/  SHF.R.U32.HI R6, RZ, R20, R7 ;  /* 0x00000014ff067219 */ /* 0x000fe40000011607 */
[----:B------:R3:W4:Y:S03]  /*68d0*/  F2I.U32.TRUNC.NTZ R20, R9 ;  /* 0x0000000900147305 */ /* 0x000726000020f000 */
[----:B------:R-:W1:Y:S01]  /*68e0*/  LDC R25, c[0x0][0x648] ;  /* 0x00019200ff197b82 */ /* 0x000e620000000800 */
[-C--:B0-----:R-:W-:Y:S02]  /*68f0*/  SHF.R.U64 R19, R15, R11.reuse, R6 ;  /* 0x0000000b0f137219 */ /* 0x081fe40000001206 */
[----:B------:R-:W-:-:S02]  /*6900*/  SHF.L.U32 R10, R10, R11, RZ ;  /* 0x0000000b0a0a7219 */ /* 0x000fc400000006ff */
[-C--:B------:R-:W-:Y:S01]  /*6910*/  SHF.R.U32.HI R7, RZ, R11.reuse, R6 ;  /* 0x0000000bff077219 */ /* 0x080fe20000011606 */
[----:B------:R-:W-:Y:S01]  /*6920*/  IMAD.MOV.U32 R6, RZ, RZ, R19 ;  /* 0x000000ffff067224 */ /* 0x000fe200078e0013 */
[----:B------:R-:W-:Y:S01]  /*6930*/  SHF.L.U32 R24, R8, R11, RZ ;  /* 0x0000000b08187219 */ /* 0x000fe200000006ff */
[----:B------:R-:W0:Y:S01]  /*6940*/  LDC R28, c[0x0][0x638] ;  /* 0x00018e00ff1c7b82 */ /* 0x000e220000000800 */
[----:B------:R-:W-:-:S07]  /*6950*/  LOP3.LUT R30, RZ, R10, RZ, 0x33, !PT ;  /* 0x0000000aff1e7212 */ /* 0x000fce00078e33ff */
[----:B------:R-:W0:Y:S01]  /*6960*/  LDC R29, c[0x0][0x610] ;  /* 0x00018400ff1d7b82 */ /* 0x000e220000000800 */
[----:B---34-:R-:W-:Y:S05]  /*6970*/  @!P0 BRA `(.L_x_162) ;  /* 0x0000000000288947 */ /* 0x018fea0003800000 */
[----:B------:R-:W3:Y:S02]  /*6980*/  LDC R6, c[0x0][0x64c] ;  /* 0x00019300ff067b82 */ /* 0x000ee40000000800 */
[----:B---3--:R-:W-:-:S05]  /*6990*/  IADD3 R11, P0, R19, R6, RZ ;  /* 0x00000006130b7210 */ /* 0x008fca0007f1e0ff */
        /* <DEDUP_REMOVED lines=8> */
.L_x_162:
[----:B------:R-:W-:Y:S01]  /*6a20*/  ISETP.NE.AND P0, PT, R2, 0x1, PT ;  /* 0x000000010200780c */ /* 0x000fe20003f05270 */
[----:B--2---:R-:W-:Y:S01]  /*6a30*/  VIADD R9, R21, 0xffffffff ;  /* 0xffffffff15097836 */ /* 0x004fe20000000000 */
[----:B-1----:R-:W-:Y:S01]  /*6a40*/  SHF.R.U64 R7, R6, R25, R7 ;  /* 0x0000001906077219 */ /* 0x002fe20000001207 */
[----:B------:R-:W-:Y:S01]  /*6a50*/  IMAD.MOV R20, RZ, RZ, -R20 ;  /* 0x000000ffff147224 */ /* 0x000fe200078e0a14 */
[----:B------:R-:W-:Y:S02]  /*6a60*/  LOP3.LUT R6, R15, R30, RZ, 0xc0, !PT ;  /* 0x0000001e0f067212 */ /* 0x000fe400078ec0ff */
[----:B------:R-:W-:Y:S01]  /*6a70*/  LOP3.LUT R12, R12, R9, RZ, 0xc0, !PT ;  /* 0x000000090c0c7212 */ /* 0x000fe200078ec0ff */
[----:B------:R-:W-:Y:S02]  /*6a80*/  IMAD.MOV R8, RZ, RZ, -R7 ;  /* 0x000000ffff087224 */ /* 0x000fe400078e0a07 */
[----:B------:R-:W-:Y:S02]  /*6a90*/  IMAD R6, R24, R7, R6 ;  /* 0x0000000718067224 */ /* 0x000fe400078e0206 */
[----:B------:R-:W-:-:S02]  /*6aa0*/  IMAD.MOV.U32 R9, RZ, RZ, 0x1 ;  /* 0x00000001ff097424 */ /* 0x000fc400078e00ff */
[----:B------:R-:W-:Y:S02]  /*6ab0*/  @P0 IMAD R23, R22, R20, R3 ;  /* 0x0000001416170224 */ /* 0x000fe400078e0203 */
[----:B0-----:R-:W-:Y:S02]  /*6ac0*/  IMAD R3, R8, R28, R19 ;  /* 0x0000001c08037224 */ /* 0x001fe400078e0213 */
[----:B------:R-:W-:Y:S02]  /*6ad0*/  IMAD R19, R6, R29, R23 ;  /* 0x0000001d06137224 */ /* 0x000fe400078e0217 */
[----:B------:R-:W-:Y:S02]  /*6ae0*/  IMAD R6, R3, R21, R12 ;  /* 0x0000001503067224 */ /* 0x000fe400078e020c */
[----:B------:R-:W-:-:S03]  /*6af0*/  IMAD.MOV.U32 R8, RZ, RZ, R14 ;  /* 0x000000ffff087224 */ /* 0x000fc600078e000e */
[----:B------:R-:W-:Y:S02]  /*6b00*/  SEL R20, R6, R19, !P0 ;  /* 0x0000001306147207 */ /* 0x000fe40004000000 */
[----:B------:R-:W-:-:S07]  /*6b10*/  SEL R19, R19, R6, !P0 ;  /* 0x0000000613137207 */ /* 0x000fce0004000000 */
.L_x_160:
[----:B------:R-:W-:-:S08]  /*6b20*/  NOP ;  /* 0x0000000000007918 */ /* 0x000fd00000000000 */
[----:B------:R-:W0:-:S00]  /*6b30*/  USETMAXREG.DEALLOC.CTAPOOL 0x28 ;  /* 0x00000028000079c8 */ /* 0x000e0000080e0500 */
[----:B0-----:R-:W-:-:S13]  /*6b40*/  ISETP.NE.AND P0, PT, R0, RZ, PT ;  /* 0x000000ff0000720c */ /* 0x001fda0003f05270 */
[----:B------:R-:W-:Y:S05]  /*6b50*/  @P0 EXIT ;  /* 0x000000000000094d */ /* 0x000fea0003800000 */
[----:B------:R-:W-:Y:S01]  /*6b60*/  LOP3.LUT P0, RZ, R9, 0xff, RZ, 0xc0, !PT ;  /* 0x000000ff09ff7812 */ /* 0x000fe2000780c0ff */
[----:B------:R-:W-:Y:S02]  /*6b70*/  IMAD.MOV.U32 R3, RZ, RZ, 0x1 ;  /* 0x00000001ff037424 */ /* 0x000fe400078e00ff */
[----:B------:R-:W-:-:S10]  /*6b80*/  IMAD.MOV.U32 R0, RZ, RZ, RZ ;  /* 0x000000ffff007224 */ /* 0x000fd400078e00ff */
[----:B------:R-:W-:Y:S05]  /*6b90*/  @!P0 BRA `(.L_x_163) ;  /* 0x0000000c000c8947 */ /* 0x000fea0003800000 */
[----:B------:R-:W0:Y:S01]  /*6ba0*/  LDC R0, c[0x0][0x28c] ;  /* 0x0000a300ff007b82 */ /* 0x000e220000000800 */
[----:B------:R-:W-:Y:S01]  /*6bb0*/  LOP3.LUT P0, RZ, R4, 0x1f, RZ, 0xc0, !PT ;  /* 0x0000001f04ff7812 */ /* 0x000fe2000780c0ff */
[----:B------:R-:W-:Y:S01]  /*6bc0*/  ULDC UR5, c[0x0][0x658] ;  /* 0x0001960000057ab9 */ /* 0x000fe20000000800 */
[----:B------:R-:W-:Y:S01]  /*6bd0*/  UMOV UR6, 0xffffffff ;  /* 0xffffffff00067882 */ /* 0x000fe20000000000 */
[----:B------:R-:W-:Y:S01]  /*6be0*/  BSSY B0, `(.L_x_163) ;  /* 0x00000be000007945 */ /* 0x000fe20003800000 */
[----:B------:R-:W-:Y:S01]  /*6bf0*/  USHF.L.U32 UR6, UR6, UR5, URZ ;  /* 0x0000000506067299 */ /* 0x000fe2000800063f */
[C---:B------:R-:W-:Y:S01]  /*6c00*/  ISETP.NE.AND P2, PT, R5.reuse, RZ, PT ;  /* 0x000000ff0500720c */ /* 0x040fe20003f45270 */
[----:B------:R-:W-:Y:S01]  /*6c10*/  IMAD.MOV.U32 R13, RZ, RZ, 0x1 ;  /* 0x00000001ff0d7424 */ /* 0x000fe200078e00ff */
[----:B------:R-:W-:Y:S01]  /*6c20*/  ISETP.NE.OR P0, PT, R5, RZ, !P0 ;  /* 0x000000ff0500720c */ /* 0x000fe20004705670 */
[----:B------:R-:W-:Y:S01]  /*6c30*/  ULDC UR4, c[0x0][0x600] ;  /* 0x0001800000047ab9 */ /* 0x000fe20000000800 */
[----:B------:R-:W-:Y:S01]  /*6c40*/  LOP3.LUT R12, R18, 0x2, RZ, 0xfc, !PT ;  /* 0x00000002120c7812 */ /* 0x000fe200078efcff */
[----:B------:R-:W-:Y:S01]  /*6c50*/  UMOV UR7, 0x1 ;  /* 0x0000000100077882 */ /* 0x000fe20000000000 */
[----:B------:R-:W-:-:S02]  /*6c60*/  UIADD3 UR15, UR4, -0x1, URZ ;  /* 0xffffffff040f7890 */ /* 0x000fc4000fffe03f */
[----:B------:R-:W-:Y:S02]  /*6c70*/  USHF.L.U32 UR17, UR7, UR5, URZ ;  /* 0x0000000507117299 */ /* 0x000fe4000800063f */
[----:B------:R-:W-:Y:S01]  /*6c80*/  ULOP3.LUT UR16, URZ, UR6, URZ, 0x33, !UPT ;  /* 0x000000063f107292 */ /* 0x000fe2000f8e333f */
[----:B------:R-:W-:Y:S01]  /*6c90*/  ULDC.64 UR20, c[0x0][0x198] ;  /* 0x0000660000147ab9 */ /* 0x000fe20000000a00 */
[----:B0-----:R-:W-:-:S05]  /*6ca0*/  VIADD R0, R0, 0xf ;  /* 0x0000000f00007836 */ /* 0x001fca0000000000 */
[----:B------:R-:W-:-:S04]  /*6cb0*/  SHF.R.S32.HI R3, RZ, 0x1f, R0 ;  /* 0x0000001fff037819 */ /* 0x000fc80000011400 */
[----:B------:R-:W-:Y:S01]  /*6cc0*/  LEA.HI R3, R3, R0, RZ, 0x4 ;  /* 0x0000000003037211 */ /* 0x000fe200078f20ff */
[----:B------:R-:W-:-:S03]  /*6cd0*/  IMAD.MOV.U32 R0, RZ, RZ, RZ ;  /* 0x000000ffff007224 */ /* 0x000fc600078e00ff */
[----:B------:R-:W-:Y:S01]  /*6ce0*/  SHF.R.S32.HI R11, RZ, 0x4, R3 ;  /* 0x00000004ff0b7819 */ /* 0x000fe20000011403 */
[----:B------:R-:W-:-:S04]  /*6cf0*/  IMAD.MOV.U32 R3, RZ, RZ, 0x1 ;  /* 0x00000001ff037424 */ /* 0x000fc800078e00ff */
[----:B------:R-:W-:-:S07]  /*6d00*/  VIADD R10, R11, 0x1 ;  /* 0x000000010b0a7836 */ /* 0x000fce0000000000 */
.L_x_175:
[----:B------:R-:W-:-:S03]  /*6d10*/  UMOV UR4, 0xffffffff ;  /* 0xffffffff00047882 */ /* 0x000fc60000000000 */
[----:B------:R-:W-:Y:S05]  /*6d20*/  BRA.DIV UR4, `(.L_x_164) ;  /* 0x0000001a04f47947 */ /* 0x000fea000b800000 */
[----:B------:R-:W-:-:S13]  /*6d30*/  ELECT P6, URZ, PT ;  /* 0x00000000003f782f */ /* 0x000fda00038c0000 */
.L_x_210:
[----:B------:R-:W0:Y:S01]  /*6d40*/  LDC R4, c[0x0][0x28c] ;  /* 0x0000a300ff047b82 */ /* 0x000e220000000800 */
[----:B------:R-:W-:Y:S01]  /*6d50*/  BSSY B1, `(.L_x_165) ;  /* 0x0000035000017945 */ /* 0x000fe20003800000 */
[----:B0-----:R-:W-:-:S13]  /*6d60*/  ISETP.LT.OR P6, PT, R4, 0x1, !P6 ;  /* 0x000000010400780c */ /* 0x001fda00077c1670 */
[----:B------:R-:W-:Y:S05]  /*6d70*/  @P6 BRA `(.L_x_166) ;  /* 0x0000000000c86947 */ /* 0x000fea0003800000 */
[----:B------:R-:W-:Y:S02]  /*6d80*/  IMAD.SHL.U32 R20, R20, 0x80, RZ ;  /* 0x0000008014147824 */ /* 0x000fe400078e00ff */
[----:B------:R-:W-:Y:S02]  /*6d90*/  IMAD.SHL.U32 R19, R19, 0x80, RZ ;  /* 0x0000008013137824 */ /* 0x000fe400078e00ff */
[----:B------:R-:W-:Y:S02]  /*6da0*/  IMAD.MOV.U32 R21, RZ, RZ, RZ ;  /* 0x000000ffff157224 */ /* 0x000fe400078e00ff */
[----:B------:R-:W-:Y:S02]  /*6db0*/  IMAD.MOV.U32 R4, RZ, RZ, R10 ;  /* 0x000000ffff047224 */ /* 0x000fe400078e000a */
[----:B------:R-:W-:Y:S02]  /*6dc0*/  IMAD.MOV.U32 R5, RZ, RZ, R3 ;  /* 0x000000ffff057224 */ /* 0x000fe400078e0003 */
[----:B------:R-:W-:-:S07]  /*6dd0*/  IMAD.MOV.U32 R6, RZ, RZ, R0 ;  /* 0x000000ffff067224 */ /* 0x000fce00078e0000 */
.L_x_170:
[----:B------:R-:W0:Y:S01]  /*6de0*/  S2R R14, SR_CgaCtaId ;  /* 0x00000000000e7919 */ /* 0x000e220000008800 */
[----:B------:R-:W-:Y:S01]  /*6df0*/  MOV R7, 0x400 ;  /* 0x0000040000077802 */ /* 0x000fe20000000f00 */
[----:B------:R-:W1:Y:S03]  /*6e00*/  @!P2 LDC R9, c[0x0][0x500] ;  /* 0x00014000ff09ab82 */ /* 0x000e660000000800 */
[----:B0-----:R-:W-:Y:S02]  /*6e10*/  LEA R15, R14, R7, 0x18 ;  /* 0x000000070e0f7211 */ /* 0x001fe400078ec0ff */
[----:B------:R-:W-:-:S03]  /*6e20*/  SHF.L.U32 R7, R5, 0x1f, RZ ;  /* 0x0000001f05077819 */ /* 0x000fc600000006ff */
[----:B------:R-:W-:-:S04]  /*6e30*/  IMAD R14, R6, 0x8, R15 ;  /* 0x00000008060e7824 */ /* 0x000fc800078e020f */
[----:B------:R-:W0:Y:S02]  /*6e40*/  SYNCS.PHASECHK.TRANS64.TRYWAIT P1, [R14+URZ+0xe0], R7 ;  /* 0x0000e0070e0075a7 */ /* 0x000e24000802017f */
[----:B01----:R-:W-:Y:S05]  /*6e50*/  @!P1 BRA `(.L_x_167) ;  /* 0x0000001800c89947 */ /* 0x003fea0003800000 */
.L_x_211:
[----:B0-----:R-:W-:Y:S01]  /*6e60*/  PRMT R7, R12, 0x9910, RZ ;  /* 0x000099100c077816 */ /* 0x001fe200000000ff */
[----:B------:R0:W-:Y:S03]  /*6e70*/  @!P2 SYNCS.ARRIVE.TRANS64 RZ, [R14+URZ], R9 ;  /* 0x000000090effa9a7 */ /* 0x0001e6000800003f */
[----:B------:R-:W-:-:S13]  /*6e80*/  ISETP.NE.AND P1, PT, R7, 0x2, PT ;  /* 0x000000020700780c */ /* 0x000fda0003f25270 */
[----:B0-----:R-:W-:Y:S05]  /*6e90*/  @P1 BRA `(.L_x_168) ;  /* 0x0000000000041947 */ /* 0x001fea0003800000 */
[----:B------:R-:W-:Y:S01]  /*6ea0*/  BPT.TRAP 0x1 ;  /* 0x000000040000795c */ /* 0x000fe20000300000 */
.L_x_168:
[----:B------:R-:W-:Y:S05]  /*6eb0*/  @P0 BRA `(.L_x_169) ;  /* 0x0000000000040947 */ /* 0x000fea0003800000 */
[----:B------:R-:W-:Y:S01]  /*6ec0*/  BPT.TRAP 0x1 ;  /* 0x000000040000795c */ /* 0x000fe20000300000 */
.L_x_169:
[----:B------:R-:W-:Y:S01]  /*6ed0*/  IMAD R15, R6, 0x1000, R15 ;  /* 0x00001000060f7824 */ /* 0x000fe200078e020f */
[----:B------:R-:W-:Y:S01]  /*6ee0*/  R2UR UR9, R14 ;  /* 0x000000000e0972ca */ /* 0x000fe200000e0000 */
[----:B------:R-:W-:Y:S01]  /*6ef0*/  VIADD R4, R4, 0xffffffff ;  /* 0xffffffff04047836 */ /* 0x000fe20000000000 */
[----:B------:R-:W-:Y:S01]  /*6f00*/  UIADD3 UR4, UP0, UR20, 0xf0, URZ ;  /* 0x000000f014047890 */ /* 0x000fe2000ff1e03f */
[----:B------:R-:W-:Y:S01]  /*6f10*/  R2UR UR11, R19 ;  /* 0x00000000130b72ca */ /* 0x000fe200000e0000 */
[----:B------:R-:W-:Y:S01]  /*6f20*/  UIADD3 UR22, UP1, UR20, 0x1f0, URZ ;  /* 0x000001f014167890 */ /* 0x000fe2000ff3e03f */
[----:B------:R-:W-:Y:S01]  /*6f30*/  R2UR UR8, R15 ;  /* 0x000000000f0872ca */ /* 0x000fe200000e0000 */
[----:B------:R-:W-:Y:S01]  /*6f40*/  UIADD3.X UR5, URZ, UR21, URZ, UP0, !UPT ;  /* 0x000000153f057290 */ /* 0x000fe200087fe43f */
[C---:B------:R-:W-:Y:S01]  /*6f50*/  R2UR UR10, R21.reuse ;  /* 0x00000000150a72ca */ /* 0x040fe200000e0000 */
[----:B------:R-:W-:Y:S01]  /*6f60*/  VIADD R6, R6, 0x1 ;  /* 0x0000000106067836 */ /* 0x000fe20000000000 */
[----:B------:R-:W-:Y:S01]  /*6f70*/  R2UR UR12, R8 ;  /* 0x00000000080c72ca */ /* 0x000fe200000e0000 */
[----:B------:R-:W-:Y:S01]  /*6f80*/  UIADD3.X UR23, URZ, UR21, URZ, UP1, !UPT ;  /* 0x000000153f177290 */ /* 0x000fe20008ffe43f */
[----:B------:R-:W-:Y:S01]  /*6f90*/  R2UR UR18, R20 ;  /* 0x00000000141272ca */ /* 0x000fe200000e0000 */
[----:B------:R-:W-:Y:S01]  /*6fa0*/  UMOV UR6, 0x0 ;  /* 0x0000000000067882 */ /* 0x000fe20000000000 */
[----:B------:R-:W-:Y:S01]  /*6fb0*/  ISETP.GT.AND P3, PT, R4, 0x1, PT ;  /* 0x000000010400780c */ /* 0x000fe20003f64270 */
[----:B------:R-:W-:Y:S01]  /*6fc0*/  UMOV UR7, 0x10000000 ;  /* 0x1000000000077882 */ /* 0x000fe20000000000 */
[----:B------:R-:W-:Y:S01]  /*6fd0*/  ISETP.NE.AND P1, PT, R6, 0x1c, PT ;  /* 0x0000001c0600780c */ /* 0x000fe20003f25270 */
[----:B------:R-:W-:-:S02]  /*6fe0*/  VIADD R21, R21, 0x10 ;  /* 0x0000001015157836 */ /* 0x000fc40000000000 */
[----:B------:R-:W-:Y:S01]  /*6ff0*/  UIADD3 UR13, UR8, 0x280, URZ ;  /* 0x00000280080d7890 */ /* 0x000fe2000fffe03f */
[----:B------:R-:W-:Y:S01]  /*7000*/  SEL R14, RZ, 0x1, P1 ;  /* 0x00000001ff0e7807 */ /* 0x000fe20000800000 */
[----:B------:R-:W-:Y:S01]  /*7010*/  UIADD3 UR14, UR8, 0x1c280, URZ ;  /* 0x0001c280080e7890 */ /* 0x000fe2000fffe03f */
[----:B------:R-:W-:Y:S02]  /*7020*/  SEL R6, R6, RZ, P1 ;  /* 0x000000ff06067207 */ /* 0x000fe40000800000 */
[----:B------:R-:W-:Y:S02]  /*7030*/  LOP3.LUT R5, R5, R14, RZ, 0x3c, !PT ;  /* 0x0000000e05057212 */ /* 0x000fe400078e3cff */
[----:B------:R-:W-:Y:S02]  /*7040*/  UMOV UR8, UR13 ;  /* 0x0000000d00087c82 */ /* 0x000fe40008000000 */
[----:B------:R0:W-:Y:S02]  /*7050*/  UTMALDG.3D [UR8], [UR4], desc[UR6] ;  /* 0x00000608040075b4 */ /* 0x0001e40008011000 */
[----:B0-----:R-:W-:Y:S01]  /*7060*/  UMOV UR8, UR14 ;  /* 0x0000000e00087c82 */ /* 0x001fe20008000000 */
[----:B------:R-:W-:-:S02]  /*7070*/  UMOV UR11, UR18 ;  /* 0x00000012000b7c82 */ /* 0x000fc40008000000 */
[----:B------:R0:W-:Y:S02]  /*7080*/  UTMALDG.3D [UR8], [UR22], desc[UR6] ;  /* 0x00000608160075b4 */ /* 0x0001e40008011000 */
[----:B0-----:R-:W-:Y:S05]  /*7090*/  @P3 BRA `(.L_x_170) ;  /* 0xfffffffc00503947 */ /* 0x001fea000383ffff */
.L_x_166:
[----:B------:R-:W-:Y:S05]  /*70a0*/  BSYNC B1 ;  /* 0x0000000000017941 */ /* 0x000fea0003800000 */
.L_x_165:
[----:B------:R-:W-:Y:S01]  /*70b0*/  LOP3.LUT P4, RZ, R13, 0xff, RZ, 0xc0, !PT ;  /* 0x000000ff0dff7812 */ /* 0x000fe2000788c0ff */
[C---:B------:R-:W-:Y:S01]  /*70c0*/  IMAD.IADD R7, R11.reuse, 0x1, R0 ;  /* 0x000000010b077824 */ /* 0x040fe200078e0200 */
[----:B------:R-:W-:Y:S01]  /*70d0*/  ULDC.64 UR4, c[0x0][0x650] ;  /* 0x0001940000047ab9 */ /* 0x000fe20000000a00 */
[----:B------:R-:W-:Y:S01]  /*70e0*/  ISETP.GE.U32.AND P3, PT, R11, 0x1c, PT ;  /* 0x0000001c0b00780c */ /* 0x000fe20003f66070 */
[----:B------:R-:W-:Y:S01]  /*70f0*/  BSSY B1, `(.L_x_171) ;  /* 0x000006a000017945 */ /* 0x000fe20003800000 */
[----:B------:R-:W-:Y:S01]  /*7100*/  IMAD.MOV.U32 R19, RZ, RZ, -0x1 ;  /* 0xffffffffff137424 */ /* 0x000fe200078e00ff */
[----:B------:R-:W-:Y:S01]  /*7110*/  ISETP.GT.U32.AND P1, PT, R7, 0x1b, PT ;  /* 0x0000001b0700780c */ /* 0x000fe20003f24070 */
[----:B------:R-:W-:Y:S01]  /*7120*/  IMAD.MOV.U32 R20, RZ, RZ, -0x1 ;  /* 0xffffffffff147424 */ /* 0x000fe200078e00ff */
[----:B------:R-:W-:Y:S01]  /*7130*/  SHF.R.U32.HI R4, RZ, 0x2, R7 ;  /* 0x00000002ff047819 */ /* 0x000fe20000011607 */
[----:B------:R-:W-:Y:S01]  /*7140*/  IMAD.MOV.U32 R8, RZ, RZ, -0x1 ;  /* 0xffffffffff087424 */ /* 0x000fe200078e00ff */
[----:B------:R-:W-:-:S02]  /*7150*/  ISETP.LT.U32.AND P1, PT, R11, 0x1c, P1 ;  /* 0x0000001c0b00780c */ /* 0x000fc40000f21070 */
[----:B------:R-:W-:Y:S01]  /*7160*/  PRMT R13, RZ, 0x7610, R13 ;  /* 0x00007610ff0d7816 */ /* 0x000fe2000000000d */
[----:B------:R-:W0:Y:S01]  /*7170*/  @P4 S2R R5, SR_CgaCtaId ;  /* 0x0000000000054919 */ /* 0x000e220000008800 */
[----:B------:R-:W-:-:S04]  /*7180*/  @P4 MOV R0, 0x400 ;  /* 0x0000040000004802 */ /* 0x000fc80000000f00 */
[----:B0-----:R-:W-:Y:S01]  /*7190*/  @P4 LEA R0, R5, R0, 0x18 ;  /* 0x0000000005004211 */ /* 0x001fe200078ec0ff */
[----:B------:R-:W-:-:S03]  /*71a0*/  IMAD.WIDE.U32 R4, R4, 0x24924925, RZ ;  /* 0x2492492504047825 */ /* 0x000fc600078e00ff */
[----:B------:R0:W-:Y:S01]  /*71b0*/  @P4 SYNCS.ARRIVE.TRANS64.A1T0 RZ, [R0+URZ+0x1d8], RZ ;  /* 0x0001d8ff00ff49a7 */ /* 0x0001e2000810003f */
[----:B------:R-:W-:Y:S02]  /*71c0*/  IADD3 R16, P4, R16, UR36, RZ ;  /* 0x0000002410107c10 */ /* 0x000fe4000ff9e0ff */
[----:B------:R-:W-:Y:S02]  /*71d0*/  PRMT R4, RZ, 0x7610, R4 ;  /* 0x00007610ff047816 */ /* 0x000fe40000000004 */
[----:B------:R-:W-:Y:S02]  /*71e0*/  IADD3.X R17, R17, UR42, RZ, P4, !PT ;  /* 0x0000002a11117c10 */ /* 0x000fe4000a7fe4ff */
[----:B0-----:R-:W-:Y:S02]  /*71f0*/  SEL R0, RZ, 0x1, !P1 ;  /* 0x00000001ff007807 */ /* 0x001fe40004800000 */
[----:B------:R-:W-:Y:S02]  /*7200*/  ISETP.GE.U32.AND P1, PT, R16, UR4, PT ;  /* 0x0000000410007c0c */ /* 0x000fe4000bf26070 */
[----:B------:R-:W-:Y:S01]  /*7210*/  LOP3.LUT R3, R3, R0, RZ, 0x3c, !PT ;  /* 0x0000000003037212 */ /* 0x000fe200078e3cff */
[----:B------:R-:W-:Y:S01]  /*7220*/  IMAD R0, R5, -0x1c, R7 ;  /* 0xffffffe405007824 */ /* 0x000fe200078e0207 */
[----:B------:R-:W-:-:S02]  /*7230*/  ISETP.GE.U32.AND.EX P1, PT, R17, UR5, PT, P1 ;  /* 0x0000000511007c0c */ /* 0x000fc4000bf26110 */
[----:B------:R-:W-:-:S11]  /*7240*/  @P3 LOP3.LUT R3, R3, 0x1, R5, 0x78, !PT ;  /* 0x0000000103033812 */ /* 0x000fd600078e7805 */
[----:B------:R-:W-:Y:S05]  /*7250*/  @P1 BRA `(.L_x_172) ;  /* 0x00000004004c1947 */ /* 0x000fea0003800000 */
[----:B------:R-:W-:Y:S01]  /*7260*/  ULDC.64 UR4, c[0x0][0x628] ;  /* 0x00018a0000047ab9 */ /* 0x000fe20000000a00 */
[----:B------:R-:W0:Y:S01]  /*7270*/  S2R R15, SR_CTAID.X ;  /* 0x00000000000f7919 */ /* 0x000e220000002500 */
[----:B------:R-:W-:Y:S01]  /*7280*/  ISETP.NE.U32.AND P1, PT, RZ, UR4, PT ;  /* 0x00000004ff007c0c */ /* 0x000fe2000bf25070 */
[----:B------:R-:W-:Y:S01]  /*7290*/  ULDC UR7, c[0x0][0x630] ;  /* 0x00018c0000077ab9 */ /* 0x000fe20000000800 */
[----:B------:R-:W-:Y:S01]  /*72a0*/  IMAD.MOV.U32 R4, RZ, RZ, R16 ;  /* 0x000000ffff047224 */ /* 0x000fe200078e0010 */
[----:B------:R-:W1:Y:S01]  /*72b0*/  S2R R14, SR_CTAID.Y ;  /* 0x00000000000e7919 */ /* 0x000e620000002600 */
[----:B------:R-:W-:Y:S01]  /*72c0*/  ISETP.NE.AND.EX P1, PT, RZ, UR5, PT, P1 ;  /* 0x00000005ff007c0c */ /* 0x000fe2000bf25310 */
[----:B------:R-:W-:-:S12]  /*72d0*/  IMAD.MOV.U32 R5, RZ, RZ, R17 ;  /* 0x000000ffff057224 */ /* 0x000fd800078e0011 */
[----:B------:R-:W-:Y:S05]  /*72e0*/  @!P1 BRA `(.L_x_173) ;  /* 0x0000000000289947 */ /* 0x000fea0003800000 */
[----:B------:R-:W-:Y:S02]  /*72f0*/  ULDC UR6, c[0x0][0x634] ;  /* 0x00018d0000067ab9 */ /* 0x000fe40000000800 */
[----:B------:R-:W-:-:S05]  /*7300*/  IADD3 R9, P1, R16, UR6, RZ ;  /* 0x0000000610097c10 */ /* 0x000fca000ff3e0ff */
[----:B------:R-:W-:-:S04]  /*7310*/  IMAD.X R19, RZ, RZ, R17, P1 ;  /* 0x000000ffff137224 */ /* 0x000fc800008e0611 */
[----:B------:R-:W-:-:S04]  /*7320*/  IMAD.WIDE.U32 R6, R19, UR4, RZ ;  /* 0x0000000413067c25 */ /* 0x000fc8000f8e00ff */
[----:B------:R-:W-:-:S04]  /*7330*/  IMAD.WIDE.U32 R6, P1, R9, UR5, R6 ;  /* 0x0000000509067c25 */ /* 0x000fc8000f820006 */
[----:B------:R-:W-:-:S04]  /*7340*/  IMAD.WIDE.U32 R8, R9, UR4, RZ ;  /* 0x0000000409087c25 */ /* 0x000fc8000f8e00ff */
[----:B------:R-:W-:Y:S01]  /*7350*/  IMAD.X R5, RZ, RZ, RZ, P1 ;  /* 0x000000ffff057224 */ /* 0x000fe200008e06ff */
[----:B------:R-:W-:Y:S01]  /*7360*/  IADD3 RZ, P1, R9, R6, RZ ;  /* 0x0000000609ff7210 */ /* 0x000fe20007f3e0ff */
[----:B------:R-:W-:-:S04]  /*7370*/  IMAD.MOV.U32 R4, RZ, RZ, R7 ;  /* 0x000000ffff047224 */ /* 0x000fc800078e0007 */
[----:B------:R-:W-:-:S08]  /*7380*/  IMAD.WIDE.U32.X R4, R19, UR5, R4, P1 ;  /* 0x0000000513047c25 */ /* 0x000fd000088e0404 */
.L_x_173:
[--C-:B------:R-:W-:Y:S01]  /*7390*/  SHF.R.U64 R8, R4, UR7, R5.reuse ;  /* 0x0000000704087c19 */ /* 0x100fe20008001205 */
[----:B------:R-:W-:Y:S01]  /*73a0*/  ULDC.64 UR4, c[0x0][0x620] ;  /* 0x0001880000047ab9 */ /* 0x000fe20000000a00 */
[----:B------:R-:W-:Y:S01]  /*73b0*/  SHF.R.U32.HI R4, RZ, UR7, R5 ;  /* 0x00000007ff047c19 */ /* 0x000fe20008011605 */
[----:B------:R-:W2:Y:S01]  /*73c0*/  LDC R24, c[0x0][0x144] ;  /* 0x00005100ff187b82 */ /* 0x000ea20000000800 */
[----:B------:R-:W-:Y:S01]  /*73d0*/  IADD3 R7, P1, RZ, -R8, RZ ;  /* 0x80000008ff077210 */ /* 0x000fe20007f3e0ff */
[----:B------:R-:W-:Y:S01]  /*73e0*/  ULDC.64 UR8, c[0x0][0x640] ;  /* 0x0001900000087ab9 */ /* 0x000fe20000000a00 */
[----:B0-----:R-:W-:Y:S01]  /*73f0*/  I2FP.F32.U32 R9, R15 ;  /* 0x0000000f00097245 */ /* 0x001fe20000201000 */
[----:B------:R-:W-:Y:S02]  /*7400*/  ULDC UR6, c[0x0][0x608] ;  /* 0x0001820000067ab9 */ /* 0x000fe40000000800 */
[----:B------:R-:W-:Y:S01]  /*7410*/  IMAD.X R4, RZ, RZ, ~R4, P1 ;  /* 0x000000ffff047224 */ /* 0x000fe200008e0e04 */
[----:B------:R-:W-:Y:S01]  /*7420*/  ISETP.NE.U32.AND P1, PT, RZ, UR8, PT ;  /* 0x00000008ff007c0c */ /* 0x000fe2000bf25070 */
[----:B------:R-:W0:Y:S02]  /*7430*/  LDC R21, c[0x0][0x148] ;  /* 0x00005200ff157b82 */ /* 0x000e240000000800 */
[----:B------:R-:W-:Y:S01]  /*7440*/  IMAD R6, R4, UR4, RZ ;  /* 0x0000000404067c24 */ /* 0x000fe2000f8e02ff */
[----:B------:R-:W-:Y:S01]  /*7450*/  ISETP.NE.AND.EX P1, PT, RZ, UR9, PT, P1 ;  /* 0x00000009ff007c0c */ /* 0x000fe2000bf25310 */
[----:B------:R-:W-:Y:S01]  /*7460*/  IMAD.WIDE.U32 R4, R7, UR4, R16 ;  /* 0x0000000407047c25 */ /* 0x000fe2000f8e0010 */
[----:B------:R-:W-:-:S03]  /*7470*/  ULDC UR4, c[0x0][0x150] ;  /* 0x0000540000047ab9 */ /* 0x000fc60000000800 */
[----:B------:R-:W-:Y:S02]  /*7480*/  IMAD R7, R7, UR5, R6 ;  /* 0x0000000507077c24 */ /* 0x000fe4000f8e0206 */
[----:B------:R-:W-:Y:S01]  /*7490*/  FMUL R6, R9, UR4 ;  /* 0x0000000409067c20 */ /* 0x000fe20008400000 */
[----:B------:R-:W-:Y:S01]  /*74a0*/  ULDC UR4, c[0x0][0x618] ;  /* 0x0001860000047ab9 */ /* 0x000fe20000000800 */
[----:B------:R-:W-:Y:S01]  /*74b0*/  ULDC UR5, c[0x0][0x154] ;  /* 0x0000550000057ab9 */ /* 0x000fe20000000800 */
[----:B------:R-:W-:-:S03]  /*74c0*/  IMAD.IADD R5, R5, 0x1, R7 ;  /* 0x0000000105057824 */ /* 0x000fc600078e0207 */
[----:B------:R-:W3:Y:S02]  /*74d0*/  F2I.U32.TRUNC.NTZ R6, R6 ;  /* 0x0000000600067305 */ /* 0x000ee4000020f000 */
[----:B------:R-:W-:Y:S02]  /*74e0*/  SHF.R.U64 R9, R4, UR4, R5 ;  /* 0x0000000404097c19 */ /* 0x000fe40008001205 */
[----:B-1----:R-:W-:-:S05]  /*74f0*/  I2FP.F32.U32 R4, R14 ;  /* 0x0000000e00047245 */ /* 0x002fca0000201000 */
[----:B------:R-:W-:Y:S01]  /*7500*/  FMUL R22, R4, UR5 ;  /* 0x0000000504167c20 */ /* 0x000fe20008400000 */
[----:B------:R-:W-:Y:S01]  /*7510*/  SHF.R.U32.HI R4, RZ, UR4, R5 ;  /* 0x00000004ff047c19 */ /* 0x000fe20008011605 */
[----:B------:R-:W-:-:S03]  /*7520*/  ULDC UR4, c[0x0][0x658] ;  /* 0x0001960000047ab9 */ /* 0x000fc60000000800 */
[--C-:B------:R-:W-:Y:S01]  /*7530*/  SHF.R.U64 R20, R9, UR6, R4.reuse ;  /* 0x0000000609147c19 */ /* 0x100fe20008001204 */
[----:B------:R-:W1:Y:S01]  /*7540*/  F2I.U32.TRUNC.NTZ R22, R22 ;  /* 0x0000001600167305 */ /* 0x000e62000020f000 */
[----:B------:R-:W-:Y:S01]  /*7550*/  SHF.R.U32.HI R5, RZ, UR6, R4 ;  /* 0x00000006ff057c19 */ /* 0x000fe20008011604 */
[----:B---3--:R-:W-:-:S03]  /*7560*/  IMAD.MOV R6, RZ, RZ, -R6 ;  /* 0x000000ffff067224 */ /* 0x008fc600078e0a06 */
[----:B------:R-:W-:Y:S01]  /*7570*/  SHF.R.U64 R19, R20, UR4, R5 ;  /* 0x0000000414137c19 */ /* 0x000fe20008001205 */
[----:B--2---:R-:W-:Y:S01]  /*7580*/  IMAD R15, R24, R6, R15 ;  /* 0x00000006180f7224 */ /* 0x004fe200078e020f */
[----:B------:R-:W-:-:S03]  /*7590*/  SHF.R.U32.HI R23, RZ, UR4, R5 ;  /* 0x00000004ff177c19 */ /* 0x000fc60008011605 */
[----:B------:R-:W-:Y:S02]  /*75a0*/  IMAD.MOV.U32 R4, RZ, RZ, R19 ;  /* 0x000000ffff047224 */ /* 0x000fe400078e0013 */
[----:B------:R-:W-:Y:S01]  /*75b0*/  IMAD.MOV.U32 R5, RZ, RZ, R23 ;  /* 0x000000ffff057224 */ /* 0x000fe200078e0017 */
[----:B-1----:R-:W-:Y:S06]  /*75c0*/  @!P1 BRA `(.L_x_174) ;  /* 0x0000000000289947 */ /* 0x002fec0003800000 */
[----:B------:R-:W-:Y:S02]  /*75d0*/  ULDC UR4, c[0x0][0x64c] ;  /* 0x0001930000047ab9 */ /* 0x000fe40000000800 */
[----:B------:R-:W-:-:S05]  /*75e0*/  IADD3 R5, P1, R19, UR4, RZ ;  /* 0x0000000413057c10 */ /* 0x000fca000ff3e0ff */
[----:B------:R-:W-:-:S04]  /*75f0*/  IMAD.X R23, RZ, RZ, R23, P1 ;  /* 0x000000ffff177224 */ /* 0x000fc800008e0617 */
[----:B------:R-:W-:-:S04]  /*7600*/  IMAD.WIDE.U32 R6, R23, UR8, RZ ;  /* 0x0000000817067c25 */ /* 0x000fc8000f8e00ff */
[----:B------:R-:W-:-:S04]  /*7610*/  IMAD.WIDE.U32 R6, P1, R5, UR9, R6 ;  /* 0x0000000905067c25 */ /* 0x000fc8000f820006 */
[----:B------:R-:W-:-:S04]  /*7620*/  IMAD.WIDE.U32 R4, R5, UR8, RZ ;  /* 0x0000000805047c25 */ /* 0x000fc8000f8e00ff */
[----:B------:R-:W-:Y:S01]  /*7630*/  IMAD.MOV.U32 R4, RZ, RZ, R7 ;  /* 0x000000ffff047224 */ /* 0x000fe200078e0007 */
[----:B------:R-:W-:Y:S01]  /*7640*/  IADD3 RZ, P3, R5, R6, RZ ;  /* 0x0000000605ff7210 */ /* 0x000fe20007f7e0ff */
[----:B------:R-:W-:-:S04]  /*7650*/  IMAD.X R5, RZ, RZ, RZ, P1 ;  /* 0x000000ffff057224 */ /* 0x000fc800008e06ff */
[----:B------:R-:W-:-:S08]  /*7660*/  IMAD.WIDE.U32.X R4, R23, UR9, R4, P3 ;  /* 0x0000000917047c25 */ /* 0x000fd000098e0404 */
.L_x_174:
[----:B------:R-:W-:Y:S01]  /*7670*/  ISETP.NE.AND P1, PT, R2, 0x1, PT ;  /* 0x000000010200780c */ /* 0x000fe20003f25270 */
[----:B------:R-:W-:Y:S01]  /*7680*/  ULDC UR4, c[0x0][0x648] ;  /* 0x0001920000047ab9 */ /* 0x000fe20000000800 */
[----:B------:R-:W-:Y:S01]  /*7690*/  LOP3.LUT R20, R20, UR16, RZ, 0xc0, !PT ;  /* 0x0000001014147c12 */ /* 0x000fe2000f8ec0ff */
[----:B------:R-:W-:Y:S01]  /*76a0*/  IMAD.MOV R22, RZ, RZ, -R22 ;  /* 0x000000ffff167224 */ /* 0x000fe200078e0a16 */
[----:B------:R-:W-:Y:S01]  /*76b0*/  SHF.R.U64 R5, R4, UR4, R5 ;  /* 0x0000000404057c19 */ /* 0x000fe20008001205 */
[----:B------:R-:W-:Y:S01]  /*76c0*/  ULDC UR4, c[0x0][0x638] ;  /* 0x00018e0000047ab9 */ /* 0x000fe20000000800 */
[----:B------:R-:W-:Y:S01]  /*76d0*/  LOP3.LUT R6, R9, UR15, RZ, 0xc0, !PT ;  /* 0x0000000f09067c12 */ /* 0x000fe2000f8ec0ff */
[----:B------:R-:W-:Y:S02]  /*76e0*/  ULDC UR5, c[0x0][0x610] ;  /* 0x0001840000057ab9 */ /* 0x000fe40000000800 */
[----:B------:R-:W-:Y:S02]  /*76f0*/  IMAD.MOV R4, RZ, RZ, -R5 ;  /* 0x000000ffff047224 */ /* 0x000fe400078e0a05 */
[----:B------:R-:W-:-:S02]  /*7700*/  IMAD R20, R5, UR17, R20 ;  /* 0x0000001105147c24 */ /* 0x000fc4000f8e0214 */
[----:B0-----:R-:W-:Y:S02]  /*7710*/  @P1 IMAD R15, R21, R22, R14 ;  /* 0x00000016150f1224 */ /* 0x001fe400078e020e */
[----:B------:R-:W-:Y:S01]  /*7720*/  IMAD R19, R4, UR4, R19 ;  /* 0x0000000404137c24 */ /* 0x000fe2000f8e0213 */
[----:B------:R-:W-:Y:S01]  /*7730*/  ULDC UR4, c[0x0][0x600] ;  /* 0x0001800000047ab9 */ /* 0x000fe20000000800 */
[----:B------:R-:W-:Y:S02]  /*7740*/  IMAD R15, R20, UR5, R15 ;  /* 0x00000005140f7c24 */ /* 0x000fe4000f8e020f */
[----:B------:R-:W-:Y:S02]  /*7750*/  IMAD R6, R19, UR4, R6 ;  /* 0x0000000413067c24 */ /* 0x000fe4000f8e0206 */
[----:B------:R-:W-:-:S03]  /*7760*/  IMAD.MOV.U32 R4, RZ, RZ, 0x1 ;  /* 0x00000001ff047424 */ /* 0x000fc600078e00ff */
[----:B------:R-:W-:Y:S02]  /*7770*/  SEL R20, R6, R15, !P1 ;  /* 0x0000000f06147207 */ /* 0x000fe40004800000 */
[----:B------:R-:W-:-:S07]  /*7780*/  SEL R19, R15, R6, !P1 ;  /* 0x000000060f137207 */ /* 0x000fce0004800000 */
.L_x_172:
[----:B------:R-:W-:Y:S05]  /*7790*/  BSYNC B1 ;  /* 0x0000000000017941 */ /* 0x000fea0003800000 */
.L_x_171:
[----:B------:R-:W-:-:S13]  /*77a0*/  LOP3.LUT P1, RZ, R4, 0xff, RZ, 0xc0, !PT ;  /* 0x000000ff04ff7812 */ /* 0x000fda000782c0ff */
[----:B------:R-:W-:Y:S05]  /*77b0*/  @P1 BRA `(.L_x_175) ;  /* 0xfffffff400541947 */ /* 0x000fea000383ffff */
[----:B------:R-:W-:Y:S05]  /*77c0*/  BSYNC B0 ;  /* 0x0000000000007941 */ /* 0x000fea0003800000 */
.L_x_163:
[----:B------:R-:W-:-:S03]  /*77d0*/  UMOV UR4, 0xffffffff ;  /* 0xffffffff00047882 */ /* 0x000fc60000000000 */
[----:B------:R-:W-:Y:S05]  /*77e0*/  BRA.DIV UR4, `(.L_x_176) ;  /* 0x0000001204787947 */ /* 0x000fea000b800000 */
[----:B------:R-:W-:-:S13]  /*77f0*/  ELECT P6, URZ, PT ;  /* 0x00000000003f782f */ /* 0x000fda00038c0000 */
.L_x_214:
[----:B------:R-:W-:Y:S04]  /*7800*/  BSSY B0, `(.L_x_177) ;  /* 0x0000103000007945 */ /* 0x000fe80003800000 */
[----:B------:R-:W-:Y:S05]  /*7810*/  @!P6 BRA `(.L_x_178) ;  /* 0x000000100004e947 */ /* 0x000fea0003800000 */
[----:B------:R-:W-:-:S04]  /*7820*/  LOP3.LUT R18, R18, 0x2, RZ, 0xfc, !PT ;  /* 0x0000000212127812 */ /* 0x000fc800078efcff */
[----:B------:R-:W-:-:S13]  /*7830*/  ISETP.NE.AND P0, PT, R18, 0x3, PT ;  /* 0x000000031200780c */ /* 0x000fda0003f05270 */
[----:B------:R-:W-:Y:S05]  /*7840*/  @!P0 BRA `(.L_x_179) ;  /* 0x0000000000048947 */ /* 0x000fea0003800000 */
[----:B------:R-:W-:Y:S01]  /*7850*/  BPT.TRAP 0x1 ;  /* 0x000000040000795c */ /* 0x000fe20000300000 */
.L_x_179:
[----:B------:R-:W0:Y:S01]  /*7860*/  S2R R5, SR_CgaCtaId ;  /* 0x0000000000057919 */ /* 0x000e220000008800 */
[----:B------:R-:W-:Y:S02]  /*7870*/  MOV R2, 0x400 ;  /* 0x0000040000027802 */ /* 0x000fe40000000f00 */
[----:B------:R-:W-:Y:S02]  /*7880*/  SHF.L.U32 R4, R3, 0x1f, RZ ;  /* 0x0000001f03047819 */ /* 0x000fe400000006ff */
[----:B0-----:R-:W-:-:S05]  /*7890*/  LEA R5, R5, R2, 0x18 ;  /* 0x0000000205057211 */ /* 0x001fca00078ec0ff */
[----:B------:R-:W-:-:S04]  /*78a0*/  VIADD R5, R5, 0xe0 ;  /* 0x000000e005057836 */ /* 0x000fc80000000000 */
[C---:B------:R-:W-:Y:S02]  /*78b0*/  IMAD R7, R0.reuse, 0x8, R5 ;  /* 0x0000000800077824 */ /* 0x040fe400078e0205 */
[----:B------:R-:W-:Y:S02]  /*78c0*/  VIADD R0, R0, 0x1 ;  /* 0x0000000100007836 */ /* 0x000fe40000000000 */
[----:B------:R-:W0:Y:S03]  /*78d0*/  SYNCS.PHASECHK.TRANS64.TRYWAIT P0, [R7+URZ], R4 ;  /* 0x00000004070075a7 */ /* 0x000e26000800017f */
[----:B------:R-:W-:-:S04]  /*78e0*/  ISETP.NE.AND P1, PT, R0, 0x1c, PT ;  /* 0x0000001c0000780c */ /* 0x000fc80003f25270 */
[----:B------:R-:W-:Y:S02]  /*78f0*/  SEL R2, RZ, 0x1, P1 ;  /* 0x00000001ff027807 */ /* 0x000fe40000800000 */
[----:B------:R-:W-:Y:S02]  /*7900*/  SEL R0, R0, RZ, P1 ;  /* 0x000000ff00007207 */ /* 0x000fe40000800000 */
[----:B------:R-:W-:-:S03]  /*7910*/  LOP3.LUT R9, R3, R2, RZ, 0x3c, !PT ;  /* 0x0000000203097212 */ /* 0x000fc600078e3cff */
[----:B------:R-:W-:Y:S01]  /*7920*/  IMAD R6, R0, 0x8, R5 ;  /* 0x0000000800067824 */ /* 0x000fe200078e0205 */
[----:B------:R-:W-:Y:S01]  /*7930*/  SHF.L.U32 R3, R9, 0x1f, RZ ;  /* 0x0000001f09037819 */ /* 0x000fe200000006ff */
[----:B0-----:R-:W-:Y:S06]  /*7940*/  @!P0 BRA `(.L_x_180) ;  /* 0x0000001000408947 */ /* 0x001fec0003800000 */
.L_x_215:
[----:B------:R-:W1:Y:S01]  /*7950*/  SYNCS.PHASECHK.TRANS64.TRYWAIT P0, [R6+URZ], R3 ;  /* 0x00000003060075a7 */ /* 0x000e62000800017f */
[----:B------:R-:W-:-:S05]  /*7960*/  VIADD R0, R0, 0x1 ;  /* 0x0000000100007836 */ /* 0x000fca0000000000 */
[----:B------:R-:W-:-:S04]  /*7970*/  ISETP.NE.AND P1, PT, R0, 0x1c, PT ;  /* 0x0000001c0000780c */ /* 0x000fc80003f25270 */
[----:B------:R-:W-:Y:S02]  /*7980*/  SEL R2, RZ, 0x1, P1 ;  /* 0x00000001ff027807 */ /* 0x000fe40000800000 */
[----:B------:R-:W-:Y:S02]  /*7990*/  SEL R0, R0, RZ, P1 ;  /* 0x000000ff00007207 */ /* 0x000fe40000800000 */
[----:B------:R-:W-:-:S03]  /*79a0*/  LOP3.LUT R9, R9, R2, RZ, 0x3c, !PT ;  /* 0x0000000209097212 */ /* 0x000fc600078e3cff */
[----:B0-----:R-:W-:Y:S01]  /*79b0*/  IMAD R7, R0, 0x8, R5 ;  /* 0x0000000800077824 */ /* 0x001fe200078e0205 */
[----:B------:R-:W-:Y:S01]  /*79c0*/  SHF.L.U32 R4, R9, 0x1f, RZ ;  /* 0x0000001f09047819 */ /* 0x000fe200000006ff */
[----:B-1----:R-:W-:Y:S06]  /*79d0*/  @!P0 BRA `(.L_x_181) ;  /* 0x0000001000308947 */ /* 0x002fec0003800000 */
.L_x_216:
        /* <DEDUP_REMOVED lines=9> */
.L_x_217:
        /* <DEDUP_REMOVED lines=9> */
.L_x_218:
        /* <DEDUP_REMOVED lines=9> */
.L_x_219:
        /* <DEDUP_REMOVED lines=9> */
.L_x_220:
        /* <DEDUP_REMOVED lines=9> */
.L_x_221:
        /* <DEDUP_REMOVED lines=9> */
.L_x_222:
        /* <DEDUP_REMOVED lines=9> */
.L_x_223:
        /* <DEDUP_REMOVED lines=9> */
.L_x_224:
        /* <DEDUP_REMOVED lines=9> */
.L_x_225:
        /* <DEDUP_REMOVED lines=9> */
.L_x_226:
        /* <DEDUP_REMOVED lines=9> */
.L_x_227:
        /* <DEDUP_REMOVED lines=9> */
.L_x_228:
        /* <DEDUP_REMOVED lines=9> */
.L_x_229:
        /* <DEDUP_REMOVED lines=9> */
.L_x_230:
        /* <DEDUP_REMOVED lines=9> */
.L_x_231:
        /* <DEDUP_REMOVED lines=9> */
.L_x_232:
        /* <DEDUP_REMOVED lines=9> */
.L_x_233:
        /* <DEDUP_REMOVED lines=9> */
.L_x_234:
        /* <DEDUP_REMOVED lines=9> */
.L_x_235:
        /* <DEDUP_REMOVED lines=9> */
.L_x_236:
        /* <DEDUP_REMOVED lines=9> */
.L_x_237:
        /* <DEDUP_REMOVED lines=9> */
.L_x_238:
        /* <DEDUP_REMOVED lines=9> */
.L_x_239:
        /* <DEDUP_REMOVED lines=9> */
.L_x_240:
[----:B------:R-:W1:Y:S01]  /*8760*/  SYNCS.PHASECHK.TRANS64.TRYWAIT P0, [R7+URZ], R4 ;  /* 0x00000004070075a7 */ /* 0x000e62000800017f */
[----:B------:R-:W-:-:S05]  /*8770*/  VIADD R0, R0, 0x1 ;  /* 0x0000000100007836 */ /* 0x000fca0000000000 */
[----:B------:R-:W-:-:S04]  /*8780*/  ISETP.NE.AND P1, PT, R0, 0x1c, PT ;  /* 0x0000001c0000780c */ /* 0x000fc80003f25270 */
[----:B------:R-:W-:Y:S02]  /*8790*/  SEL R2, RZ, 0x1, P1 ;  /* 0x00000001ff027807 */ /* 0x000fe40000800000 */
[----:B------:R-:W-:Y:S02]  /*87a0*/  SEL R0, R0, RZ, P1 ;  /* 0x000000ff00007207 */ /* 0x000fe40000800000 */
[----:B------:R-:W-:Y:S01]  /*87b0*/  LOP3.LUT R2, R9, R2, RZ, 0x3c, !PT ;  /* 0x0000000209027212 */ /* 0x000fe200078e3cff */
[----:B-1----:R-:W-:Y:S06]  /*87c0*/  @!P0 BRA `(.L_x_206) ;  /* 0x0000000800a88947 */ /* 0x002fec0003800000 */
.L_x_241:
[----:B------:R-:W-:Y:S01]  /*87d0*/  IMAD R5, R0, 0x8, R5 ;  /* 0x0000000800057824 */ /* 0x000fe200078e0205 */
[----:B------:R-:W-:-:S07]  /*87e0*/  SHF.L.U32 R0, R2, 0x1f, RZ ;  /* 0x0000001f02007819 */ /* 0x000fce00000006ff */
.L_x_207:
[----:B--2---:R2:W3:Y:S02]  /*87f0*/  SYNCS.PHASECHK.TRANS64.TRYWAIT P0, [R5+URZ], R0 ;  /* 0x00000000050075a7 */ /* 0x0044e4000800017f */
[----:B---3--:R-:W-:Y:S05]  /*8800*/  @!P0 NANOSLEEP.SYNCS 0x989680 ;  /* 0x009896800000895d */ /* 0x008fea0003900000 */
[----:B------:R-:W3:Y:S02]  /*8810*/  @!P0 SYNCS.PHASECHK.TRANS64 P0, [R5+URZ], R0 ;  /* 0x00000000050085a7 */ /* 0x000ee4000800007f */
[----:B---3--:R-:W-:Y:S05]  /*8820*/  @!P0 BRA `(.L_x_207) ;  /* 0xfffffffc00f08947 */ /* 0x008fea000383ffff */
.L_x_178:
[----:B------:R-:W-:Y:S05]  /*8830*/  BSYNC B0 ;  /* 0x0000000000007941 */ /* 0x000fea0003800000 */
.L_x_177:
[----:B------:R-:W-:Y:S05]  /*8840*/  EXIT ;  /* 0x000000000000794d */ /* 0x000fea0003800000 */
.L_x_18:
[----:B-1----:R1:W2:Y:S02]  /*8850*/  SYNCS.PHASECHK.TRANS64.TRYWAIT P1, [R3+URZ], R0 ;  /* 0x00000000030075a7 */ /* 0x0022a4000802017f */
[----:B--2---:R-:W-:Y:S05]  /*8860*/  @!P1 NANOSLEEP.SYNCS 0x989680 ;  /* 0x009896800000995d */ /* 0x004fea0003900000 */
[----:B------:R-:W2:Y:S02]  /*8870*/  @!P1 SYNCS.PHASECHK.TRANS64 P1, [R3+URZ], R0 ;  /* 0x00000000030095a7 */ /* 0x000ea4000802007f */
[----:B--2---:R-:W-:Y:S05]  /*8880*/  @!P1 BRA `(.L_x_18) ;  /* 0xfffffffc00f09947 */ /* 0x004fea000383ffff */
[----:B------:R-:W-:Y:S05]  /*8890*/  BRA `(.L_x_17) ;  /* 0xffffff8c00c87947 */ /* 0x000fea000383ffff */
.L_x_23:
[----:B-1----:R-:W-:-:S04]  /*88a0*/  IMAD.U32 R4, RZ, RZ, UR4 ;  /* 0x00000004ff047e24 */ /* 0x002fc8000f8e00ff */
[----:B------:R1:W2:Y:S03]  /*88b0*/  SYNCS.PHASECHK.TRANS64.TRYWAIT P1, [R4+URZ], R3 ;  /* 0x00000003040075a7 */ /* 0x0002a6000802017f */
[----:B--2---:R-:W-:Y:S05]  /*88c0*/  @!P1 NANOSLEEP.SYNCS 0x989680 ;  /* 0x009896800000995d */ /* 0x004fea0003900000 */
[----:B------:R-:W2:Y:S02]  /*88d0*/  @!P1 SYNCS.PHASECHK.TRANS64 P1, [R4+URZ], R3 ;  /* 0x00000003040095a7 */ /* 0x000ea4000802007f */
[----:B--2---:R-:W-:Y:S05]  /*88e0*/  @!P1 BRA `(.L_x_23) ;  /* 0xfffffffc00ec9947 */ /* 0x004fea000383ffff */
[----:B------:R-:W-:Y:S05]  /*88f0*/  BRA `(.L_x_22) ;  /* 0xffffff9000387947 */ /* 0x000fea000383ffff */
.L_x_164:
[----:B------:R-:W-:Y:S01]  /*8900*/  BSSY B1, `(.L_x_208) ;  /* 0x0000006000017945 */ /* 0x000fe20003800000 */
[----:B------:R-:W-:-:S07]  /*8910*/  IMAD.MOV.U32 R15, RZ, RZ, -0x1 ;  /* 0xffffffffff0f7424 */ /* 0x000fce00078e00ff */
[----:B------:R-:W-:Y:S05]  /*8920*/  WARPSYNC.COLLECTIVE R15, `(.L_x_209) ;  /* 0x000000000f0c7348 */ /* 0x000fea0003c00000 */
[----:B------:R-:W-:Y:S02]  /*8930*/  ELECT P6, UR62, PT ;  /* 0x00000000003e782f */ /* 0x000fe400038c0000 */
[----:B------:R-:W-:Y:S01]  /*8940*/  MOV R14, UR62 ;  /* 0x0000003e000e7c02 */ /* 0x000fe20008000f00 */
[----:B------:R-:W-:Y:S10]  /*8950*/  ENDCOLLECTIVE ;  /* 0x000000000000791b */ /* 0x000ff40003800000 */
.L_x_209:
[----:B------:R-:W-:Y:S05]  /*8960*/  BSYNC B1 ;  /* 0x0000000000017941 */ /* 0x000fea0003800000 */
.L_x_208:
[----:B------:R-:W-:Y:S05]  /*8970*/  BRA `(.L_x_210) ;  /* 0xffffffe000f07947 */ /* 0x000fea000383ffff */
.L_x_167:
[----:B0-----:R0:W1:Y:S02]  /*8980*/  SYNCS.PHASECHK.TRANS64.TRYWAIT P1, [R14+URZ+0xe0], R7 ;  /* 0x0000e0070e0075a7 */ /* 0x001064000802017f */
[----:B-1----:R-:W-:Y:S05]  /*8990*/  @!P1 NANOSLEEP.SYNCS 0x989680 ;  /* 0x009896800000995d */ /* 0x002fea0003900000 */
[----:B------:R-:W1:Y:S02]  /*89a0*/  @!P1 SYNCS.PHASECHK.TRANS64 P1, [R14+URZ+0xe0], R7 ;  /* 0x0000e0070e0095a7 */ /* 0x000e64000802007f */
[----:B-1----:R-:W-:Y:S05]  /*89b0*/  @!P1 BRA `(.L_x_167) ;  /* 0xfffffffc00f09947 */ /* 0x002fea000383ffff */
[----:B------:R-:W-:Y:S05]  /*89c0*/  BRA `(.L_x_211) ;  /* 0xffffffe400247947 */ /* 0x000fea000383ffff */
.L_x_176:
[----:B------:R-:W-:Y:S01]  /*89d0*/  BSSY B0, `(.L_x_212) ;  /* 0x0000006000007945 */ /* 0x000fe20003800000 */
[----:B------:R-:W-:-:S07]  /*89e0*/  IMAD.MOV.U32 R15, RZ, RZ, -0x1 ;  /* 0xffffffffff0f7424 */ /* 0x000fce00078e00ff */
[----:B------:R-:W-:Y:S05]  /*89f0*/  WARPSYNC.COLLECTIVE R15, `(.L_x_213) ;  /* 0x000000000f0c7348 */ /* 0x000fea0003c00000 */
[----:B------:R-:W-:Y:S02]  /*8a00*/  ELECT P6, UR62, PT ;  /* 0x00000000003e782f */ /* 0x000fe400038c0000 */
[----:B------:R-:W-:Y:S01]  /*8a10*/  MOV R14, UR62 ;  /* 0x0000003e000e7c02 */ /* 0x000fe20008000f00 */
[----:B------:R-:W-:Y:S10]  /*8a20*/  ENDCOLLECTIVE ;  /* 0x000000000000791b */ /* 0x000ff40003800000 */
.L_x_213:
[----:B------:R-:W-:Y:S05]  /*8a30*/  BSYNC B0 ;  /* 0x0000000000007941 */ /* 0x000fea0003800000 */
.L_x_212:
[----:B------:R-:W-:Y:S05]  /*8a40*/  BRA `(.L_x_214) ;  /* 0xffffffec006c7947 */ /* 0x000fea000383ffff */
.L_x_180:
[----:B0-----:R0:W1:Y:S02]  /*8a50*/  SYNCS.PHASECHK.TRANS64.TRYWAIT P0, [R7+URZ], R4 ;  /* 0x00000004070075a7 */ /* 0x001064000800017f */
[----:B-1----:R-:W-:Y:S05]  /*8a60*/  @!P0 NANOSLEEP.SYNCS 0x989680 ;  /* 0x009896800000895d */ /* 0x002fea0003900000 */
[----:B------:R-:W1:Y:S02]  /*8a70*/  @!P0 SYNCS.PHASECHK.TRANS64 P0, [R7+URZ], R4 ;  /* 0x00000004070085a7 */ /* 0x000e64000800007f */
[----:B-1----:R-:W-:Y:S05]  /*8a80*/  @!P0 BRA `(.L_x_180) ;  /* 0xfffffffc00f08947 */ /* 0x002fea000383ffff */
[----:B------:R-:W-:Y:S05]  /*8a90*/  BRA `(.L_x_215) ;  /* 0xffffffec00ac7947 */ /* 0x000fea000383ffff */
.L_x_181:
[----:B0-----:R0:W1:Y:S02]  /*8aa0*/  SYNCS.PHASECHK.TRANS64.TRYWAIT P0, [R6+URZ], R3 ;  /* 0x00000003060075a7 */ /* 0x001064000800017f */
[----:B-1----:R-:W-:Y:S05]  /*8ab0*/  @!P0 NANOSLEEP.SYNCS 0x989680 ;  /* 0x009896800000895d */ /* 0x002fea0003900000 */
[----:B------:R-:W1:Y:S02]  /*8ac0*/  @!P0 SYNCS.PHASECHK.TRANS64 P0, [R6+URZ], R3 ;  /* 0x00000003060085a7 */ /* 0x000e64000800007f */
[----:B-1----:R-:W-:Y:S05]  /*8ad0*/  @!P0 BRA `(.L_x_181) ;  /* 0xfffffffc00f08947 */ /* 0x002fea000383ffff */
[----:B------:R-:W-:Y:S05]  /*8ae0*/  BRA `(.L_x_216) ;  /* 0xffffffec00bc7947 */ /* 0x000fea000383ffff */
.L_x_182:
[----:B0-----:R0:W1:Y:S02]  /*8af0*/  SYNCS.PHASECHK.TRANS64.TRYWAIT P0, [R7+URZ], R4 ;  /* 0x00000004070075a7 */ /* 0x001064000800017f */
[----:B-1----:R-:W-:Y:S05]  /*8b00*/  @!P0 NANOSLEEP.SYNCS 0x989680 ;  /* 0x009896800000895d */ /* 0x002fea0003900000 */
[----:B------:R-:W1:Y:S02]  /*8b10*/  @!P0 SYNCS.PHASECHK.TRANS64 P0, [R7+URZ], R4 ;  /* 0x00000004070085a7 */ /* 0x000e64000800007f */
[----:B-1----:R-:W-:Y:S05]  /*8b20*/  @!P0 BRA `(.L_x_182) ;  /* 0xfffffffc00f08947 */ /* 0x002fea000383ffff */
[----:B------:R-:W-:Y:S05]  /*8b30*/  BRA `(.L_x_217) ;  /* 0xffffffec00cc7947 */ /* 0x000fea000383ffff */
.L_x_183:
[----:B0-----:R0:W1:Y:S02]  /*8b40*/  SYNCS.PHASECHK.TRANS64.TRYWAIT P0, [R6+URZ], R3 ;  /* 0x00000003060075a7 */ /* 0x001064000800017f */
[----:B-1----:R-:W-:Y:S05]  /*8b50*/  @!P0 NANOSLEEP.SYNCS 0x989680 ;  /* 0x009896800000895d */ /* 0x002fea0003900000 */
[----:B------:R-:W1:Y:S02]  /*8b60*/  @!P0 SYNCS.PHASECHK.TRANS64 P0, [R6+URZ], R3 ;  /* 0x00000003060085a7 */ /* 0x000e64000800007f */
[----:B-1----:R-:W-:Y:S05]  /*8b70*/  @!P0 BRA `(.L_x_183) ;  /* 0xfffffffc00f08947 */ /* 0x002fea000383ffff */
[----:B------:R-:W-:Y:S05]  /*8b80*/  BRA `(.L_x_218) ;  /* 0xffffffec00dc7947 */ /* 0x000fea000383ffff */
.L_x_184:
[----:B0-----:R0:W1:Y:S02]  /*8b90*/  SYNCS.PHASECHK.TRANS64.TRYWAIT P0, [R7+URZ], R4 ;  /* 0x00000004070075a7 */ /* 0x001064000800017f */
[----:B-1----:R-:W-:Y:S05]  /*8ba0*/  @!P0 NANOSLEEP.SYNCS 0x989680 ;  /* 0x009896800000895d */ /* 0x002fea0003900000 */
[----:B------:R-:W1:Y:S02]  /*8bb0*/  @!P0 SYNCS.PHASECHK.TRANS64 P0, [R7+URZ], R4 ;  /* 0x00000004070085a7 */ /* 0x000e64000800007f */
[----:B-1----:R-:W-:Y:S05]  /*8bc0*/  @!P0 BRA `(.L_x_184) ;  /* 0xfffffffc00f08947 */ /* 0x002fea000383ffff */
[----:B------:R-:W-:Y:S05]  /*8bd0*/  BRA `(.L_x_219) ;  /* 0xffffffec00ec7947 */ /* 0x000fea000383ffff */
.L_x_185:
[----:B0-----:R0:W1:Y:S02]  /*8be0*/  SYNCS.PHASECHK.TRANS64.TRYWAIT P0, [R6+URZ], R3 ;  /* 0x00000003060075a7 */ /* 0x001064000800017f */
[----:B-1----:R-:W-:Y:S05]  /*8bf0*/  @!P0 NANOSLEEP.SYNCS 0x989680 ;  /* 0x009896800000895d */ /* 0x002fea0003900000 */
[----:B------:R-:W1:Y:S02]  /*8c00*/  @!P0 SYNCS.PHASECHK.TRANS64 P0, [R6+URZ], R3 ;  /* 0x00000003060085a7 */ /* 0x000e64000800007f */
[----:B-1----:R-:W-:Y:S05]  /*8c10*/  @!P0 BRA `(.L_x_185) ;  /* 0xfffffffc00f08947 */ /* 0x002fea000383ffff */
[----:B------:R-:W-:Y:S05]  /*8c20*/  BRA `(.L_x_220) ;  /* 0xffffffec00fc7947 */ /* 0x000fea000383ffff */
.L_x_186:
[----:B0-----:R0:W1:Y:S02]  /*8c30*/  SYNCS.PHASECHK.TRANS64.TRYWAIT P0, [R7+URZ], R4 ;  /* 0x00000004070075a7 */ /* 0x001064000800017f */
[----:B-1----:R-:W-:Y:S05]  /*8c40*/  @!P0 NANOSLEEP.SYNCS 0x989680 ;  /* 0x009896800000895d */ /* 0x002fea0003900000 */
[----:B------:R-:W1:Y:S02]  /*8c50*/  @!P0 SYNCS.PHASECHK.TRANS64 P0, [R7+URZ], R4 ;  /* 0x00000004070085a7 */ /* 0x000e64000800007f */
[----:B-1----:R-:W-:Y:S05]  /*8c60*/  @!P0 BRA `(.L_x_186) ;  /* 0xfffffffc00f08947 */ /* 0x002fea000383ffff */
[----:B------:R-:W-:Y:S05]  /*8c70*/  BRA `(.L_x_221) ;  /* 0xfffffff0000c7947 */ /* 0x000fea000383ffff */
.L_x_187:
[----:B0-----:R0:W1:Y:S02]  /*8c80*/  SYNCS.PHASECHK.TRANS64.TRYWAIT P0, [R6+URZ], R3 ;  /* 0x00000003060075a7 */ /* 0x001064000800017f */
[----:B-1----:R-:W-:Y:S05]  /*8c90*/  @!P0 NANOSLEEP.SYNCS 0x989680 ;  /* 0x009896800000895d */ /* 0x002fea0003900000 */
[----:B------:R-:W1:Y:S02]  /*8ca0*/  @!P0 SYNCS.PHASECHK.TRANS64 P0, [R6+URZ], R3 ;  /* 0x00000003060085a7 */ /* 0x000e64000800007f */
[----:B-1----:R-:W-:Y:S05]  /*8cb0*/  @!P0 BRA `(.L_x_187) ;  /* 0xfffffffc00f08947 */ /* 0x002fea000383ffff */
[----:B------:R-:W-:Y:S05]  /*8cc0*/  BRA `(.L_x_222) ;  /* 0xfffffff0001c7947 */ /* 0x000fea000383ffff */
.L_x_188:
[----:B0-----:R0:W1:Y:S02]  /*8cd0*/  SYNCS.PHASECHK.TRANS64.TRYWAIT P0, [R7+URZ], R4 ;  /* 0x00000004070075a7 */ /* 0x001064000800017f */
[----:B-1----:R-:W-:Y:S05]  /*8ce0*/  @!P0 NANOSLEEP.SYNCS 0x989680 ;  /* 0x009896800000895d */ /* 0x002fea0003900000 */
[----:B------:R-:W1:Y:S02]  /*8cf0*/  @!P0 SYNCS.PHASECHK.TRANS64 P0, [R7+URZ], R4 ;  /* 0x00000004070085a7 */ /* 0x000e64000800007f */
[----:B-1----:R-:W-:Y:S05]  /*8d00*/  @!P0 BRA `(.L_x_188) ;  /* 0xfffffffc00f08947 */ /* 0x002fea000383ffff */
[----:B------:R-:W-:Y:S05]  /*8d10*/  BRA `(.L_x_223) ;  /* 0xfffffff0002c7947 */ /* 0x000fea000383ffff */
.L_x_189:
[----:B0-----:R0:W1:Y:S02]  /*8d20*/  SYNCS.PHASECHK.TRANS64.TRYWAIT P0, [R6+URZ], R3 ;  /* 0x00000003060075a7 */ /* 0x001064000800017f */
[----:B-1----:R-:W-:Y:S05]  /*8d30*/  @!P0 NANOSLEEP.SYNCS 0x989680 ;  /* 0x009896800000895d */ /* 0x002fea0003900000 */
[----:B------:R-:W1:Y:S02]  /*8d40*/  @!P0 SYNCS.PHASECHK.TRANS64 P0, [R6+URZ], R3 ;  /* 0x00000003060085a7 */ /* 0x000e64000800007f */
[----:B-1----:R-:W-:Y:S05]  /*8d50*/  @!P0 BRA `(.L_x_189) ;  /* 0xfffffffc00f08947 */ /* 0x002fea000383ffff */
[----:B------:R-:W-:Y:S05]  /*8d60*/  BRA `(.L_x_224) ;  /* 0xfffffff0003c7947 */ /* 0x000fea000383ffff */
.L_x_190:
[----:B0-----:R0:W1:Y:S02]  /*8d70*/  SYNCS.PHASECHK.TRANS64.TRYWAIT P0, [R7+URZ], R4 ;  /* 0x00000004070075a7 */ /* 0x001064000800017f */
[----:B-1----:R-:W-:Y:S05]  /*8d80*/  @!P0 NANOSLEEP.SYNCS 0x989680 ;  /* 0x009896800000895d */ /* 0x002fea0003900000 */
[----:B------:R-:W1:Y:S02]  /*8d90*/  @!P0 SYNCS.PHASECHK.TRANS64 P0, [R7+URZ], R4 ;  /* 0x00000004070085a7 */ /* 0x000e64000800007f */
[----:B-1----:R-:W-:Y:S05]  /*8da0*/  @!P0 BRA `(.L_x_190) ;  /* 0xfffffffc00f08947 */ /* 0x002fea000383ffff */
[----:B------:R-:W-:Y:S05]  /*8db0*/  BRA `(.L_x_225) ;  /* 0xfffffff0004c7947 */ /* 0x000fea000383ffff */
.L_x_191:
[----:B0-----:R0:W1:Y:S02]  /*8dc0*/  SYNCS.PHASECHK.TRANS64.TRYWAIT P0, [R6+URZ], R3 ;  /* 0x00000003060075a7 */ /* 0x001064000800017f */
[----:B-1----:R-:W-:Y:S05]  /*8dd0*/  @!P0 NANOSLEEP.SYNCS 0x989680 ;  /* 0x009896800000895d */ /* 0x002fea0003900000 */
[----:B------:R-:W1:Y:S02]  /*8de0*/  @!P0 SYNCS.PHASECHK.TRANS64 P0, [R6+URZ], R3 ;  /* 0x00000003060085a7 */ /* 0x000e64000800007f */
[----:B-1----:R-:W-:Y:S05]  /*8df0*/  @!P0 BRA `(.L_x_191) ;  /* 0xfffffffc00f08947 */ /* 0x002fea000383ffff */
[----:B------:R-:W-:Y:S05]  /*8e00*/  BRA `(.L_x_226) ;  /* 0xfffffff0005c7947 */ /* 0x000fea000383ffff */
.L_x_192:
[----:B0-----:R0:W1:Y:S02]  /*8e10*/  SYNCS.PHASECHK.TRANS64.TRYWAIT P0, [R7+URZ], R4 ;  /* 0x00000004070075a7 */ /* 0x001064000800017f */
[----:B-1----:R-:W-:Y:S05]  /*8e20*/  @!P0 NANOSLEEP.SYNCS 0x989680 ;  /* 0x009896800000895d */ /* 0x002fea0003900000 */
[----:B------:R-:W1:Y:S02]  /*8e30*/  @!P0 SYNCS.PHASECHK.TRANS64 P0, [R7+URZ], R4 ;  /* 0x00000004070085a7 */ /* 0x000e64000800007f */
[----:B-1----:R-:W-:Y:S05]  /*8e40*/  @!P0 BRA `(.L_x_192) ;  /* 0xfffffffc00f08947 */ /* 0x002fea000383ffff */
[----:B------:R-:W-:Y:S05]  /*8e50*/  BRA `(.L_x_227) ;  /* 0xfffffff0006c7947 */ /* 0x000fea000383ffff */
.L_x_193:
[----:B0-----:R0:W1:Y:S02]  /*8e60*/  SYNCS.PHASECHK.TRANS64.TRYWAIT P0, [R6+URZ], R3 ;  /* 0x00000003060075a7 */ /* 0x001064000800017f */
[----:B-1----:R-:W-:Y:S05]  /*8e70*/  @!P0 NANOSLEEP.SYNCS 0x989680 ;  /* 0x009896800000895d */ /* 0x002fea0003900000 */
[----:B------:R-:W1:Y:S02]  /*8e80*/  @!P0 SYNCS.PHASECHK.TRANS64 P0, [R6+URZ], R3 ;  /* 0x00000003060085a7 */ /* 0x000e64000800007f */
[----:B-1----:R-:W-:Y:S05]  /*8e90*/  @!P0 BRA `(.L_x_193) ;  /* 0xfffffffc00f08947 */ /* 0x002fea000383ffff */
[----:B------:R-:W-:Y:S05]  /*8ea0*/  BRA `(.L_x_228) ;  /* 0xfffffff0007c7947 */ /* 0x000fea000383ffff */
.L_x_194:
[----:B0-----:R0:W1:Y:S02]  /*8eb0*/  SYNCS.PHASECHK.TRANS64.TRYWAIT P0, [R7+URZ], R4 ;  /* 0x00000004070075a7 */ /* 0x001064000800017f */
[----:B-1----:R-:W-:Y:S05]  /*8ec0*/  @!P0 NANOSLEEP.SYNCS 0x989680 ;  /* 0x009896800000895d */ /* 0x002fea0003900000 */
[----:B------:R-:W1:Y:S02]  /*8ed0*/  @!P0 SYNCS.PHASECHK.TRANS64 P0, [R7+URZ], R4 ;  /* 0x00000004070085a7 */ /* 0x000e64000800007f */
[----:B-1----:R-:W-:Y:S05]  /*8ee0*/  @!P0 BRA `(.L_x_194) ;  /* 0xfffffffc00f08947 */ /* 0x002fea000383ffff */
[----:B------:R-:W-:Y:S05]  /*8ef0*/  BRA `(.L_x_229) ;  /* 0xfffffff0008c7947 */ /* 0x000fea000383ffff */
.L_x_195:
[----:B0-----:R0:W1:Y:S02]  /*8f00*/  SYNCS.PHASECHK.TRANS64.TRYWAIT P0, [R6+URZ], R3 ;  /* 0x00000003060075a7 */ /* 0x001064000800017f */
[----:B-1----:R-:W-:Y:S05]  /*8f10*/  @!P0 NANOSLEEP.SYNCS 0x989680 ;  /* 0x009896800000895d */ /* 0x002fea0003900000 */
[----:B------:R-:W1:Y:S02]  /*8f20*/  @!P0 SYNCS.PHASECHK.TRANS64 P0, [R6+URZ], R3 ;  /* 0x00000003060085a7 */ /* 0x000e64000800007f */
[----:B-1----:R-:W-:Y:S05]  /*8f30*/  @!P0 BRA `(.L_x_195) ;  /* 0xfffffffc00f08947 */ /* 0x002fea000383ffff */
[----:B------:R-:W-:Y:S05]  /*8f40*/  BRA `(.L_x_230) ;  /* 0xfffffff0009c7947 */ /* 0x000fea000383ffff */
.L_x_196:
[----:B0-----:R0:W1:Y:S02]  /*8f50*/  SYNCS.PHASECHK.TRANS64.TRYWAIT P0, [R7+URZ], R4 ;  /* 0x00000004070075a7 */ /* 0x001064000800017f */
[----:B-1----:R-:W-:Y:S05]  /*8f60*/  @!P0 NANOSLEEP.SYNCS 0x989680 ;  /* 0x009896800000895d */ /* 0x002fea0003900000 */
[----:B------:R-:W1:Y:S02]  /*8f70*/  @!P0 SYNCS.PHASECHK.TRANS64 P0, [R7+URZ], R4 ;  /* 0x00000004070085a7 */ /* 0x000e64000800007f */
[----:B-1----:R-:W-:Y:S05]  /*8f80*/  @!P0 BRA `(.L_x_196) ;  /* 0xfffffffc00f08947 */ /* 0x002fea000383ffff */
[----:B------:R-:W-:Y:S05]  /*8f90*/  BRA `(.L_x_231) ;  /* 0xfffffff000ac7947 */ /* 0x000fea000383ffff */
.L_x_197:
[----:B0-----:R0:W1:Y:S02]  /*8fa0*/  SYNCS.PHASECHK.TRANS64.TRYWAIT P0, [R6+URZ], R3 ;  /* 0x00000003060075a7 */ /* 0x001064000800017f */
[----:B-1----:R-:W-:Y:S05]  /*8fb0*/  @!P0 NANOSLEEP.SYNCS 0x989680 ;  /* 0x009896800000895d */ /* 0x002fea0003900000 */
[----:B------:R-:W1:Y:S02]  /*8fc0*/  @!P0 SYNCS.PHASECHK.TRANS64 P0, [R6+URZ], R3 ;  /* 0x00000003060085a7 */ /* 0x000e64000800007f */
[----:B-1----:R-:W-:Y:S05]  /*8fd0*/  @!P0 BRA `(.L_x_197) ;  /* 0xfffffffc00f08947 */ /* 0x002fea000383ffff */
[----:B------:R-:W-:Y:S05]  /*8fe0*/  BRA `(.L_x_232) ;  /* 0xfffffff000bc7947 */ /* 0x000fea000383ffff */
.L_x_198:
[----:B0-----:R0:W1:Y:S02]  /*8ff0*/  SYNCS.PHASECHK.TRANS64.TRYWAIT P0, [R7+URZ], R4 ;  /* 0x00000004070075a7 */ /* 0x001064000800017f */
[----:B-1----:R-:W-:Y:S05]  /*9000*/  @!P0 NANOSLEEP.SYNCS 0x989680 ;  /* 0x009896800000895d */ /* 0x002fea0003900000 */
[----:B------:R-:W1:Y:S02]  /*9010*/  @!P0 SYNCS.PHASECHK.TRANS64 P0, [R7+URZ], R4 ;  /* 0x00000004070085a7 */ /* 0x000e64000800007f */
[----:B-1----:R-:W-:Y:S05]  /*9020*/  @!P0 BRA `(.L_x_198) ;  /* 0xfffffffc00f08947 */ /* 0x002fea000383ffff */
[----:B------:R-:W-:Y:S05]  /*9030*/  BRA `(.L_x_233) ;  /* 0xfffffff000cc7947 */ /* 0x000fea000383ffff */
.L_x_199:
[----:B0-----:R0:W1:Y:S02]  /*9040*/  SYNCS.PHASECHK.TRANS64.TRYWAIT P0, [R6+URZ], R3 ;  /* 0x00000003060075a7 */ /* 0x001064000800017f */
[----:B-1----:R-:W-:Y:S05]  /*9050*/  @!P0 NANOSLEEP.SYNCS 0x989680 ;  /* 0x009896800000895d */ /* 0x002fea0003900000 */
[----:B------:R-:W1:Y:S02]  /*9060*/  @!P0 SYNCS.PHASECHK.TRANS64 P0, [R6+URZ], R3 ;  /* 0x00000003060085a7 */ /* 0x000e64000800007f */
[----:B-1----:R-:W-:Y:S05]  /*9070*/  @!P0 BRA `(.L_x_199) ;  /* 0xfffffffc00f08947 */ /* 0x002fea000383ffff */
[----:B------:R-:W-:Y:S05]  /*9080*/  BRA `(.L_x_234) ;  /* 0xfffffff000dc7947 */ /* 0x000fea000383ffff */
.L_x_200:
[----:B0-----:R0:W1:Y:S02]  /*9090*/  SYNCS.PHASECHK.TRANS64.TRYWAIT P0, [R7+URZ], R4 ;  /* 0x00000004070075a7 */ /* 0x001064000800017f */
[----:B-1----:R-:W-:Y:S05]  /*90a0*/  @!P0 NANOSLEEP.SYNCS 0x989680 ;  /* 0x009896800000895d */ /* 0x002fea0003900000 */
[----:B------:R-:W1:Y:S02]  /*90b0*/  @!P0 SYNCS.PHASECHK.TRANS64 P0, [R7+URZ], R4 ;  /* 0x00000004070085a7 */ /* 0x000e64000800007f */
[----:B-1----:R-:W-:Y:S05]  /*90c0*/  @!P0 BRA `(.L_x_200) ;  /* 0xfffffffc00f08947 */ /* 0x002fea000383ffff */
[----:B------:R-:W-:Y:S05]  /*90d0*/  BRA `(.L_x_235) ;  /* 0xfffffff000ec7947 */ /* 0x000fea000383ffff */
.L_x_201:
[----:B0-----:R0:W1:Y:S02]  /*90e0*/  SYNCS.PHASECHK.TRANS64.TRYWAIT P0, [R6+URZ], R3 ;  /* 0x00000003060075a7 */ /* 0x001064000800017f */
[----:B-1----:R-:W-:Y:S05]  /*90f0*/  @!P0 NANOSLEEP.SYNCS 0x989680 ;  /* 0x009896800000895d */ /* 0x002fea0003900000 */
[----:B------:R-:W1:Y:S02]  /*9100*/  @!P0 SYNCS.PHASECHK.TRANS64 P0, [R6+URZ], R3 ;  /* 0x00000003060085a7 */ /* 0x000e64000800007f */
[----:B-1----:R-:W-:Y:S05]  /*9110*/  @!P0 BRA `(.L_x_201) ;  /* 0xfffffffc00f08947 */ /* 0x002fea000383ffff */
[----:B------:R-:W-:Y:S05]  /*9120*/  BRA `(.L_x_236) ;  /* 0xfffffff000fc7947 */ /* 0x000fea000383ffff */
.L_x_202:
[----:B0-----:R0:W1:Y:S02]  /*9130*/  SYNCS.PHASECHK.TRANS64.TRYWAIT P0, [R7+URZ], R4 ;  /* 0x00000004070075a7 */ /* 0x001064000800017f */
[----:B-1----:R-:W-:Y:S05]  /*9140*/  @!P0 NANOSLEEP.SYNCS 0x989680 ;  /* 0x009896800000895d */ /* 0x002fea0003900000 */
[----:B------:R-:W1:Y:S02]  /*9150*/  @!P0 SYNCS.PHASECHK.TRANS64 P0, [R7+URZ], R4 ;  /* 0x00000004070085a7 */ /* 0x000e64000800007f */
[----:B-1----:R-:W-:Y:S05]  /*9160*/  @!P0 BRA `(.L_x_202) ;  /* 0xfffffffc00f08947 */ /* 0x002fea000383ffff */
[----:B------:R-:W-:Y:S05]  /*9170*/  BRA `(.L_x_237) ;  /* 0xfffffff4000c7947 */ /* 0x000fea000383ffff */
.L_x_203:
[----:B0-----:R0:W1:Y:S02]  /*9180*/  SYNCS.PHASECHK.TRANS64.TRYWAIT P0, [R6+URZ], R3 ;  /* 0x00000003060075a7 */ /* 0x001064000800017f */
[----:B-1----:R-:W-:Y:S05]  /*9190*/  @!P0 NANOSLEEP.SYNCS 0x989680 ;  /* 0x009896800000895d */ /* 0x002fea0003900000 */
[----:B------:R-:W1:Y:S02]  /*91a0*/  @!P0 SYNCS.PHASECHK.TRANS64 P0, [R6+URZ], R3 ;  /* 0x00000003060085a7 */ /* 0x000e64000800007f */
[----:B-1----:R-:W-:Y:S05]  /*91b0*/  @!P0 BRA `(.L_x_203) ;  /* 0xfffffffc00f08947 */ /* 0x002fea000383ffff */
[----:B------:R-:W-:Y:S05]  /*91c0*/  BRA `(.L_x_238) ;  /* 0xfffffff4001c7947 */ /* 0x000fea000383ffff */
.L_x_204:
[----:B0-----:R0:W1:Y:S02]  /*91d0*/  SYNCS.PHASECHK.TRANS64.TRYWAIT P0, [R7+URZ], R4 ;  /* 0x00000004070075a7 */ /* 0x001064000800017f */
[----:B-1----:R-:W-:Y:S05]  /*91e0*/  @!P0 NANOSLEEP.SYNCS 0x989680 ;  /* 0x009896800000895d */ /* 0x002fea0003900000 */
[----:B------:R-:W1:Y:S02]  /*91f0*/  @!P0 SYNCS.PHASECHK.TRANS64 P0, [R7+URZ], R4 ;  /* 0x00000004070085a7 */ /* 0x000e64000800007f */
[----:B-1----:R-:W-:Y:S05]  /*9200*/  @!P0 BRA `(.L_x_204) ;  /* 0xfffffffc00f08947 */ /* 0x002fea000383ffff */
[----:B------:R-:W-:Y:S05]  /*9210*/  BRA `(.L_x_239) ;  /* 0xfffffff4002c7947 */ /* 0x000fea000383ffff */
.L_x_205:
[----:B0-----:R0:W1:Y:S02]  /*9220*/  SYNCS.PHASECHK.TRANS64.TRYWAIT P0, [R6+URZ], R3 ;  /* 0x00000003060075a7 */ /* 0x001064000800017f */
[----:B-1----:R-:W-:Y:S05]  /*9230*/  @!P0 NANOSLEEP.SYNCS 0x989680 ;  /* 0x009896800000895d */ /* 0x002fea0003900000 */
[----:B------:R-:W1:Y:S02]  /*9240*/  @!P0 SYNCS.PHASECHK.TRANS64 P0, [R6+URZ], R3 ;  /* 0x00000003060085a7 */ /* 0x000e64000800007f */
[----:B-1----:R-:W-:Y:S05]  /*9250*/  @!P0 BRA `(.L_x_205) ;  /* 0xfffffffc00f08947 */ /* 0x002fea000383ffff */
[----:B------:R-:W-:Y:S05]  /*9260*/  BRA `(.L_x_240) ;  /* 0xfffffff4003c7947 */ /* 0x000fea000383ffff */
.L_x_206:
[----:B-1----:R1:W2:Y:S02]  /*9270*/  SYNCS.PHASECHK.TRANS64.TRYWAIT P0, [R7+URZ], R4 ;  /* 0x00000004070075a7 */ /* 0x0022a4000800017f */
[----:B--2---:R-:W-:Y:S05]  /*9280*/  @!P0 NANOSLEEP.SYNCS 0x989680 ;  /* 0x009896800000895d */ /* 0x004fea0003900000 */
[----:B------:R-:W2:Y:S02]  /*9290*/  @!P0 SYNCS.PHASECHK.TRANS64 P0, [R7+URZ], R4 ;  /* 0x00000004070085a7 */ /* 0x000ea4000800007f */
[----:B--2---:R-:W-:Y:S05]  /*92a0*/  @!P0 BRA `(.L_x_206) ;  /* 0xfffffffc00f08947 */ /* 0x004fea000383ffff */
[----:B------:R-:W-:Y:S05]  /*92b0*/  BRA `(.L_x_241) ;  /* 0xfffffff400447947 */ /* 0x000fea000383ffff */
.L_x_242:
[----:B------:R-:W-:-:S00]  /*92c0*/  BRA `(.L_x_242) ;  /* 0xfffffffc00fc7947 */ /* 0x000fc0000383ffff */
[----:B------:R-:W-:-:S00]  /*92d0*/  NOP ;  /* 0x0000000000007918 */ /* 0x000fc00000000000 */
        /* <DEDUP_REMOVED lines=10> */
.L_x_243:


//--------------------- .nv.global.init           --------------------------
	.section	.nv.global.init,"aw",@progbits
.nv.global.init:
	.type		$str$22,@object
	.size		$str$22,($str$23 - $str$22)
$str$22:
        /*0000*/ 	.byte	0x6b, 0x5f, 0x74, 0x69, 0x6c, 0x65, 0x5f, 0x63, 0x6f, 0x75, 0x6e, 0x74, 0x20, 0x3e, 0x3d, 0x20
        /*0010*/ 	.byte	0x31, 0x00
	.type		$str$23,@object
	.size		$str$23,(__unnamed_1 - $str$23)
$str$23:
        /*0012*/ 	.byte	0x2f, 0x74, 0x6d, 0x70, 0x2f, 0x63, 0x75, 0x74, 0x6c, 0x61, 0x73, 0x73, 0x5f, 0x73, 0x77, 0x65
        /*0022*/ 	.byte	0x65, 0x70, 0x5f, 0x73, 0x72, 0x63, 0x2f, 0x69, 0x6e, 0x63, 0x6c, 0x75, 0x64, 0x65, 0x2f, 0x63
        /*0032*/ 	.byte	0x75, 0x74, 0x6c, 0x61, 0x73, 0x73, 0x2f, 0x67, 0x65, 0x6d, 0x6d, 0x2f, 0x63, 0x6f, 0x6c, 0x6c
        /*0042*/ 	.byte	0x65, 0x63, 0x74, 0x69, 0x76, 0x65, 0x2f, 0x73, 0x6d, 0x39, 0x30, 0x5f, 0x6d, 0x6d, 0x61, 0x5f
        /*0052*/ 	.byte	0x74, 0x6d, 0x61, 0x5f, 0x67, 0x6d, 0x6d, 0x61, 0x5f, 0x73, 0x73, 0x5f, 0x77, 0x61, 0x72, 0x70
        /*0062*/ 	.byte	0x73, 0x70, 0x65, 0x63, 0x69, 0x61, 0x6c, 0x69, 0x7a, 0x65, 0x64, 0x2e, 0x68, 0x70, 0x70, 0x00
	.type		__unnamed_1,@object
	.size		__unnamed_1,(.L_0 - __unnamed_1)
__unnamed_1:
        /*0072*/ 	.byte	0x76, 0x6f, 0x69, 0x64, 0x20, 0x63, 0x75, 0x74, 0x6c, 0x61, 0x73, 0x73, 0x3a, 0x3a, 0x67, 0x65
        /* <DEDUP_REMOVED lines=179> */
        /*0bb2*/ 	.byte	0x3a, 0x3a, 0x69, 0x64, 0x65, 0x6e, 0x74, 0x69, 0x74, 0x79, 0x5d, 0x00
.L_0:


//--------------------- .nv.shared._ZN7cutlass13device_kernelINS_4gemm6kernel13GemmUniversalIN4cute5tupleIJiiiiEEENS1_10collective13CollectiveMmaINS1_34MainloopSm90TmaGmmaWarpSpecializedILi28ENS5_IJNS4_1CILi1EEESB_SB_EEENS1_35KernelTmaWarpSpecializedCooperativeEEENS5_IJNSA_ILi128EEESF_NSA_ILi16EEEEEENS_6half_tENS5_IJlSB_lEEESI_SJ_NS4_8TiledMMAINS4_8MMA_AtomIJNS4_4SM904GMMA26MMA_64x128x16_F32F16F16_SSILNSN_5MajorE0ELSP_0ELNSN_7ScaleInE1ELSQ_1EEEEEENS4_6LayoutINS5_IJNSA_ILi2EEESB_SB_EEENS5_IJSB_NSA_ILi0EEESW_EEEEENS5_IJNS4_10UnderscoreESZ_SZ_EEEEENS4_13SM90_TMA_LOADENS4_14ComposedLayoutINS4_7SwizzleILi1ELi4ELi3EEENS4_18smem_ptr_flag_bitsILi16EEENST_INS5_IJNSA_ILi8EEESG_EEENS5_IJSG_SB_EEEEEEEvNS4_8identityES12_S1C_vS1D_EENS_8epilogue10collective6detail29Sm90TmaWarpSpecializedAdapterINS1G_15DefaultEpilogueISI_SJ_SJ_NS1F_6thread17LinearCombinationISI_Li1EffLNS1K_9ScaleType4KindE0ELNS_15FloatRoundStyleE2ESI_EENS1_15EpilogueDefaultEEEEEvvEEEEvNT_6ParamsE --------------------------
	.section	.nv.shared._ZN7cutlass13device_kernelINS_4gemm6kernel13GemmUniversalIN4cute5tupleIJiiiiEEENS1_10collective13CollectiveMmaINS1_34MainloopSm90TmaGmmaWarpSpecializedILi28ENS5_IJNS4_1CILi1EEESB_SB_EEENS1_35KernelTmaWarpSpecializedCooperativeEEENS5_IJNSA_ILi128EEESF_NSA_ILi16EEEEEENS_6half_tENS5_IJlSB_lEEESI_SJ_NS4_8TiledMMAINS4_8MMA_AtomIJNS4_4SM904GMMA26MMA_64x128x16_F32F16F16_SSILNSN_5MajorE0ELSP_0ELNSN_7ScaleInE1ELSQ_1EEEEEENS4_6LayoutINS5_IJNSA_ILi2EEESB_SB_EEENS5_IJSB_NSA_ILi0EEESW_EEEEENS5_IJNS4_10UnderscoreESZ_SZ_EEEEENS4_13SM90_TMA_LOADENS4_14ComposedLayoutINS4_7SwizzleILi1ELi4ELi3EEENS4_18smem_ptr_flag_bitsILi16EEENST_INS5_IJNSA_ILi8EEESG_EEENS5_IJSG_SB_EEEEEEEvNS4_8identityES12_S1C_vS1D_EENS_8epilogue10collective6detail29Sm90TmaWarpSpecializedAdapterINS1G_15DefaultEpilogueISI_SJ_SJ_NS1F_6thread17LinearCombinationISI_Li1EffLNS1K_9ScaleType4KindE0ELNS_15FloatRoundStyleE2ESI_EENS1_15EpilogueDefaultEEEEEvvEEEEvNT_6ParamsE,"aw",@nobits
	.sectionflags	@""
	.align	16
	.zero		1024


//--------------------- .nv.shared.reserved.0     --------------------------
	.section	.nv.shared.reserved.0,"aw",@nobits
	.weak		__nv_reservedSMEM_offset_0_alias
	.size		__nv_reservedSMEM_offset_0_alias, 0, 0
	.other		__nv_reservedSMEM_offset_0_alias,@"STO_CUDA_RESERVED_SHARED STV_DEFAULT"
__nv_reservedSMEM_offset_0_alias:
	.zero		0


//--------------------- .nv.global                --------------------------
	.section	.nv.global,"aw",@nobits
.nv.global:
	.type		_ZN40_INTERNAL_ccf47a14_4_k_cu_6257960a_162444cute1_E,@object
	.size		_ZN40_INTERNAL_ccf47a14_4_k_cu_6257960a_162444cute1_E,(_ZN40_INTERNAL_ccf47a14_4_k_cu_6257960a_162444cuda3std3__45__cpo6cbeginE - _ZN40_INTERNAL_ccf47a14_4_k_cu_6257960a_162444cute1_E)
_ZN40_INTERNAL_ccf47a14_4_k_cu_6257960a_162444cute1_E:
	.zero		1
	.type		_ZN40_INTERNAL_ccf47a14_4_k_cu_6257960a_162444cuda3std3__45__cpo6cbeginE,@object
	.size		_ZN40_INTERNAL_ccf47a14_4_k_cu_6257960a_162444cuda3std3__45__cpo6cbeginE,(_ZN40_INTERNAL_ccf47a14_4_k_cu_6257960a_162444cuda3std3__48in_placeE - _ZN40_INTERNAL_ccf47a14_4_k_cu_6257960a_162444cuda3std3__45__cpo6cbeginE)
_ZN40_INTERNAL_ccf47a14_4_k_cu_6257960a_162444cuda3std3__45__cpo6cbeginE:
	.zero		1
	.type		_ZN40_INTERNAL_ccf47a14_4_k_cu_6257960a_162444cuda3std3__48in_placeE,@object
	.size		_ZN40_INTERNAL_ccf47a14_4_k_cu_6257960a_162444cuda3std3__48in_placeE,(_ZN40_INTERNAL_ccf47a14_4_k_cu_6257960a_162444cuda3std6ranges3__45__cpo9iter_moveE - _ZN40_INTERNAL_ccf47a14_4_k_cu_6257960a_162444cuda3std3__48in_placeE)
_ZN40_INTERNAL_ccf47a14_4_k_cu_6257960a_162444cuda3std3__48in_placeE:
	.zero		1
	.type		_ZN40_INTERNAL_ccf47a14_4_k_cu_6257960a_162444cuda3std6ranges3__45__cpo9iter_moveE,@object
	.size		_ZN40_INTERNAL_ccf47a14_4_k_cu_6257960a_162444cuda3std6ranges3__45__cpo9iter_moveE,(_ZN40_INTERNAL_ccf47a14_4_k_cu_6257960a_162444cuda3std3__45__cpo5beginE - _ZN40_INTERNAL_ccf47a14_4_k_cu_6257960a_162444cuda3std6ranges3__45__cpo9iter_moveE)
_ZN40_INTERNAL_ccf47a14_4_k_cu_6257960a_162444cuda3std6ranges3__45__cpo9iter_moveE:
	.zero		1
	.type		_ZN40_INTERNAL_ccf47a14_4_k_cu_6257960a_162444cuda3std3__45__cpo5beginE,@object
	.size		_ZN40_INTERNAL_ccf47a14_4_k_cu_6257960a_162444cuda3std3__45__cpo5beginE,(_ZN40_INTERNAL_ccf47a14_4_k_cu_6257960a_162444cuda3std3__442_GLOBAL__N__ccf47a14_4_k_cu_6257960a_162446ignoreE - _ZN40_INTERNAL_ccf47a14_4_k_cu_6257960a_162444cuda3std3__45__cpo5beginE)
_ZN40_INTERNAL_ccf47a14_4_k_cu_6257960a_162444cuda3std3__45__cpo5beginE:
	.zero		1
	.type		_ZN40_INTERNAL_ccf47a14_4_k_cu_6257960a_162444cuda3std3__442_GLOBAL__N__ccf47a14_4_k_cu_6257960a_162446ignoreE,@object
	.size		_ZN40_INTERNAL_ccf47a14_4_k_cu_6257960a_162444cuda3std3__442_GLOBAL__N__ccf47a14_4_k_cu_6257960a_162446ignoreE,(_ZN40_INTERNAL_ccf47a14_4_k_cu_6257960a_162444cute7productE - _ZN40_INTERNAL_ccf47a14_4_k_cu_6257960a_162444cuda3std3__442_GLOBAL__N__ccf47a14_4_k_cu_6257960a_162446ignoreE)
_ZN40_INTERNAL_ccf47a14_4_k_cu_6257960a_162444cuda3std3__442_GLOBAL__N__ccf47a14_4_k_cu_6257960a_162446ignoreE:
	.zero		1
	.type		_ZN40_INTERNAL_ccf47a14_4_k_cu_6257960a_162444cute7productE,@object
	.size		_ZN40_INTERNAL_ccf47a14_4_k_cu_6257960a_162444cute7productE,(_ZN40_INTERNAL_ccf47a14_4_k_cu_6257960a_162444cuda3std3__45__cpo3endE - _ZN40_INTERNAL_ccf47a14_4_k_cu_6257960a_162444cute7productE)
_ZN40_INTERNAL_ccf47a14_4_k_cu_6257960a_162444cute7productE:
	.zero		1
	.type		_ZN40_INTERNAL_ccf47a14_4_k_cu_6257960a_162444cuda3std3__45__cpo3endE,@object
	.size		_ZN40_INTERNAL_ccf47a14_4_k_cu_6257960a_162444cuda3std3__45__cpo3endE,(_ZN40_INTERNAL_ccf47a14_4_k_cu_6257960a_162444cuda3std3__419piecewise_constructE - _ZN40_INTERNAL_ccf47a14_4_k_cu_6257960a_162444cuda3std3__45__cpo3endE)
_ZN40_INTERNAL_ccf47a14_4_k_cu_6257960a_162444cuda3std3__45__cpo3endE:
	.zero		1
	.type		_ZN40_INTERNAL_ccf47a14_4_k_cu_6257960a_162444cuda3std3__419piecewise_constructE,@object
	.size		_ZN40_INTERNAL_ccf47a14_4_k_cu_6257960a_162444cuda3std3__419piecewise_constructE,(_ZN40_INTERNAL_ccf47a14_4_k_cu_6257960a_162444cuda3std3__45__cpo4cendE - _ZN40_INTERNAL_ccf47a14_4_k_cu_6257960a_162444cuda3std3__419piecewise_constructE)
_ZN40_INTERNAL_ccf47a14_4_k_cu_6257960a_162444cuda3std3__419piecewise_constructE:
	.zero		1
	.type		_ZN40_INTERNAL_ccf47a14_4_k_cu_6257960a_162444cuda3std3__45__cpo4cendE,@object
	.size		_ZN40_INTERNAL_ccf47a14_4_k_cu_6257960a_162444cuda3std3__45__cpo4cendE,(_ZN40_INTERNAL_ccf47a14_4_k_cu_6257960a_162444cuda3std6ranges3__45__cpo4swapE - _ZN40_INTERNAL_ccf47a14_4_k_cu_6257960a_162444cuda3std3__45__cpo4cendE)
_ZN40_INTERNAL_ccf47a14_4_k_cu_6257960a_162444cuda3std3__45__cpo4cendE:
	.zero		1
	.type		_ZN40_INTERNAL_ccf47a14_4_k_cu_6257960a_162444cuda3std6ranges3__45__cpo4swapE,@object
	.size		_ZN40_INTERNAL_ccf47a14_4_k_cu_6257960a_162444cuda3std6ranges3__45__cpo4swapE,(.L_8 - _ZN40_INTERNAL_ccf47a14_4_k_cu_6257960a_162444cuda3std6ranges3__45__cpo4swapE)
_ZN40_INTERNAL_ccf47a14_4_k_cu_6257960a_162444cuda3std6ranges3__45__cpo4swapE:
	.zero		1
.L_8:


//--------------------- .nv.constant0._ZN7cutlass13device_kernelINS_4gemm6kernel13GemmUniversalIN4cute5tupleIJiiiiEEENS1_10collective13CollectiveMmaINS1_34MainloopSm90TmaGmmaWarpSpecializedILi28ENS5_IJNS4_1CILi1EEESB_SB_EEENS1_35KernelTmaWarpSpecializedCooperativeEEENS5_IJNSA_ILi128EEESF_NSA_ILi16EEEEEENS_6half_tENS5_IJlSB_lEEESI_SJ_NS4_8TiledMMAINS4_8MMA_AtomIJNS4_4SM904GMMA26MMA_64x128x16_F32F16F16_SSILNSN_5MajorE0ELSP_0ELNSN_7ScaleInE1ELSQ_1EEEEEENS4_6LayoutINS5_IJNSA_ILi2EEESB_SB_EEENS5_IJSB_NSA_ILi0EEESW_EEEEENS5_IJNS4_10UnderscoreESZ_SZ_EEEEENS4_13SM90_TMA_LOADENS4_14ComposedLayoutINS4_7SwizzleILi1ELi4ELi3EEENS4_18smem_ptr_flag_bitsILi16EEENST_INS5_IJNSA_ILi8EEESG_EEENS5_IJSG_SB_EEEEEEEvNS4_8identityES12_S1C_vS1D_EENS_8epilogue10collective6detail29Sm90TmaWarpSpecializedAdapterINS1G_15DefaultEpilogueISI_SJ_SJ_NS1F_6thread17LinearCombinationISI_Li1EffLNS1K_9ScaleType4KindE0ELNS_15FloatRoundStyleE2ESI_EENS1_15EpilogueDefaultEEEEEvvEEEEvNT_6ParamsE --------------------------
	.section	.nv.constant0._ZN7cutlass13device_kernelINS_4gemm6kernel13GemmUniversalIN4cute5tupleIJiiiiEEENS1_10collective13CollectiveMmaINS1_34MainloopSm90TmaGmmaWarpSpecializedILi28ENS5_IJNS4_1CILi1EEESB_SB_EEENS1_35KernelTmaWarpSpecializedCooperativeEEENS5_IJNSA_ILi128EEESF_NSA_ILi16EEEEEENS_6half_tENS5_IJlSB_lEEESI_SJ_NS4_8TiledMMAINS4_8MMA_AtomIJNS4_4SM904GMMA26MMA_64x128x16_F32F16F16_SSILNSN_5MajorE0ELSP_0ELNSN_7ScaleInE1ELSQ_1EEEEEENS4_6LayoutINS5_IJNSA_ILi2EEESB_SB_EEENS5_IJSB_NSA_ILi0EEESW_EEEEENS5_IJNS4_10UnderscoreESZ_SZ_EEEEENS4_13SM90_TMA_LOADENS4_14ComposedLayoutINS4_7SwizzleILi1ELi4ELi3EEENS4_18smem_ptr_flag_bitsILi16EEENST_INS5_IJNSA_ILi8EEESG_EEENS5_IJSG_SB_EEEEEEEvNS4_8identityES12_S1C_vS1D_EENS_8epilogue10collective6detail29Sm90TmaWarpSpecializedAdapterINS1G_15DefaultEpilogueISI_SJ_SJ_NS1F_6thread17LinearCombinationISI_Li1EffLNS1K_9ScaleType4KindE0ELNS_15FloatRoundStyleE2ESI_EENS1_15EpilogueDefaultEEEEEvvEEEEvNT_6ParamsE,"a",@progbits
	.sectionflags	@""
	.align	4
.nv.constant0._ZN7cutlass13device_kernelINS_4gemm6kernel13GemmUniversalIN4cute5tupleIJiiiiEEENS1_10collective13CollectiveMmaINS1_34MainloopSm90TmaGmmaWarpSpecializedILi28ENS5_IJNS4_1CILi1EEESB_SB_EEENS1_35KernelTmaWarpSpecializedCooperativeEEENS5_IJNSA_ILi128EEESF_NSA_ILi16EEEEEENS_6half_tENS5_IJlSB_lEEESI_SJ_NS4_8TiledMMAINS4_8MMA_AtomIJNS4_4SM904GMMA26MMA_64x128x16_F32F16F16_SSILNSN_5MajorE0ELSP_0ELNSN_7ScaleInE1ELSQ_1EEEEEENS4_6LayoutINS5_IJNSA_ILi2EEESB_SB_EEENS5_IJSB_NSA_ILi0EEESW_EEEEENS5_IJNS4_10UnderscoreESZ_SZ_EEEEENS4_13SM90_TMA_LOADENS4_14ComposedLayoutINS4_7SwizzleILi1ELi4ELi3EEENS4_18smem_ptr_flag_bitsILi16EEENST_INS5_IJNSA_ILi8EEESG_EEENS5_IJSG_SB_EEEEEEEvNS4_8identityES12_S1C_vS1D_EENS_8epilogue10collective6detail29Sm90TmaWarpSpecializedAdapterINS1G_15DefaultEpilogueISI_SJ_SJ_NS1F_6thread17LinearCombinationISI_Li1EffLNS1K_9ScaleType4KindE0ELNS_15FloatRoundStyleE2ESI_EENS1_15EpilogueDefaultEEEEEvvEEEEvNT_6ParamsE:
	.zero		1664


//--------------------- SYMBOLS --------------------------

	.type		.nv.reservedSmem.offset0,@object
	.size		.nv.reservedSmem.offset0,0x4
	.type		__assertfail,@function
